//
// Generated by NVIDIA NVVM Compiler
//
// Compiler Build ID: CL-36424714
// Cuda compilation tools, release 13.0, V13.0.88
// Based on NVVM 20.0.0
//

.version 9.0
.target sm_100
.address_size 64

	// .globl	_Z22distribucionParticulasPfS_S_S_iP17curandStateXORWOWff
.global .align 4 .b8 precalc_xorwow_matrix[102400];
.global .align 4 .b8 precalc_xorwow_offset_matrix[102400];
.global .align 4 .b8 mrg32k3aM1[2304];
.global .align 4 .b8 mrg32k3aM2[2304];
.global .align 4 .b8 mrg32k3aM1SubSeq[2016];
.global .align 4 .b8 mrg32k3aM2SubSeq[2016];
.global .align 4 .b8 mrg32k3aM1Seq[2304];
.global .align 4 .b8 mrg32k3aM2Seq[2304];
.const .align 8 .b8 __cr_lgamma_table[72];

.visible .entry _Z22distribucionParticulasPfS_S_S_iP17curandStateXORWOWff(
	.param .u64 .ptr .align 1 _Z22distribucionParticulasPfS_S_S_iP17curandStateXORWOWff_param_0,
	.param .u64 .ptr .align 1 _Z22distribucionParticulasPfS_S_S_iP17curandStateXORWOWff_param_1,
	.param .u64 .ptr .align 1 _Z22distribucionParticulasPfS_S_S_iP17curandStateXORWOWff_param_2,
	.param .u64 .ptr .align 1 _Z22distribucionParticulasPfS_S_S_iP17curandStateXORWOWff_param_3,
	.param .u32 _Z22distribucionParticulasPfS_S_S_iP17curandStateXORWOWff_param_4,
	.param .u64 .ptr .align 1 _Z22distribucionParticulasPfS_S_S_iP17curandStateXORWOWff_param_5,
	.param .f32 _Z22distribucionParticulasPfS_S_S_iP17curandStateXORWOWff_param_6,
	.param .f32 _Z22distribucionParticulasPfS_S_S_iP17curandStateXORWOWff_param_7
)
{
	.reg .pred 	%p<19>;
	.reg .b32 	%r<183>;
	.reg .b32 	%f<41>;
	.reg .b64 	%rd<22>;
	.reg .b64 	%fd<138>;

	ld.param.u64 	%rd2, [_Z22distribucionParticulasPfS_S_S_iP17curandStateXORWOWff_param_0];
	ld.param.u64 	%rd3, [_Z22distribucionParticulasPfS_S_S_iP17curandStateXORWOWff_param_1];
	ld.param.u64 	%rd4, [_Z22distribucionParticulasPfS_S_S_iP17curandStateXORWOWff_param_2];
	ld.param.u64 	%rd5, [_Z22distribucionParticulasPfS_S_S_iP17curandStateXORWOWff_param_3];
	ld.param.u32 	%r52, [_Z22distribucionParticulasPfS_S_S_iP17curandStateXORWOWff_param_4];
	ld.param.u64 	%rd7, [_Z22distribucionParticulasPfS_S_S_iP17curandStateXORWOWff_param_5];
	ld.param.f32 	%f13, [_Z22distribucionParticulasPfS_S_S_iP17curandStateXORWOWff_param_6];
	ld.param.f32 	%f14, [_Z22distribucionParticulasPfS_S_S_iP17curandStateXORWOWff_param_7];
	cvta.to.global.u64 	%rd8, %rd7;
	mov.u32 	%r53, %ctaid.x;
	mov.u32 	%r54, %ntid.x;
	mov.u32 	%r55, %tid.x;
	mad.lo.s32 	%r1, %r53, %r54, %r55;
	// begin inline asm
	mov.u64 	%rd6, %clock64;
	// end inline asm
	cvt.u32.u64 	%r56, %rd6;
	mul.lo.s32 	%r57, %r1, %r56;
	mul.wide.s32 	%rd9, %r1, 48;
	add.s64 	%rd1, %rd8, %rd9;
	xor.b32  	%r58, %r57, -1429050551;
	mul.lo.s32 	%r2, %r58, 1099087573;
	add.s32 	%r59, %r2, -638133224;
	add.s32 	%r3, %r2, 123456789;
	st.global.v2.u32 	[%rd1], {%r59, %r3};
	xor.b32  	%r4, %r2, 362436069;
	mov.b32 	%r60, -123459836;
	st.global.v2.u32 	[%rd1+8], {%r4, %r60};
	add.s32 	%r5, %r2, 5783321;
	mov.b32 	%r61, -589760388;
	st.global.v2.u32 	[%rd1+16], {%r61, %r5};
	mov.b32 	%r62, 0;
	st.global.v2.u32 	[%rd1+24], {%r62, %r62};
	st.global.u32 	[%rd1+32], %r62;
	mov.b64 	%rd10, 0;
	st.global.u64 	[%rd1+40], %rd10;
	setp.ge.s32 	%p1, %r1, %r52;
	@%p1 bra 	$L__BB0_22;
	cvta.to.global.u64 	%rd11, %rd2;
	cvta.to.global.u64 	%rd12, %rd3;
	shr.u32 	%r63, %r3, 2;
	xor.b32  	%r64, %r63, %r3;
	mov.b32 	%r65, -589760388;
	mov.b32 	%r66, -123459836;
	st.global.v2.u32 	[%rd1+8], {%r66, %r65};
	shl.b32 	%r67, %r5, 4;
	shl.b32 	%r68, %r64, 1;
	xor.b32  	%r69, %r68, %r67;
	xor.b32  	%r70, %r69, %r64;
	xor.b32  	%r71, %r70, %r5;
	st.global.v2.u32 	[%rd1+16], {%r5, %r71};
	add.s32 	%r72, %r2, -637770787;
	st.global.v2.u32 	[%rd1], {%r72, %r4};
	add.s32 	%r73, %r71, %r72;
	cvt.rn.f32.u32 	%f15, %r73;
	fma.rn.f32 	%f16, %f15, 0f2F800000, 0f2F000000;
	mul.f32 	%f17, %f14, %f16;
	mul.wide.s32 	%rd13, %r1, 4;
	add.s64 	%rd14, %rd11, %rd13;
	st.global.f32 	[%rd14], %f17;
	ld.global.v2.u32 	{%r74, %r75}, [%rd1];
	shr.u32 	%r76, %r75, 2;
	xor.b32  	%r77, %r76, %r75;
	ld.global.v2.u32 	{%r78, %r79}, [%rd1+8];
	ld.global.v2.u32 	{%r80, %r81}, [%rd1+16];
	st.global.v2.u32 	[%rd1+8], {%r79, %r80};
	shl.b32 	%r82, %r81, 4;
	shl.b32 	%r83, %r77, 1;
	xor.b32  	%r84, %r83, %r82;
	xor.b32  	%r85, %r84, %r77;
	xor.b32  	%r86, %r85, %r81;
	st.global.v2.u32 	[%rd1+16], {%r81, %r86};
	add.s32 	%r87, %r74, 362437;
	st.global.v2.u32 	[%rd1], {%r87, %r78};
	add.s32 	%r88, %r86, %r87;
	cvt.rn.f32.u32 	%f18, %r88;
	fma.rn.f32 	%f19, %f18, 0f2F800000, 0f2F000000;
	mul.f32 	%f20, %f14, %f19;
	add.s64 	%rd15, %rd12, %rd13;
	st.global.f32 	[%rd15], %f20;
	ld.global.v2.u32 	{%r89, %r90}, [%rd1];
	shr.u32 	%r91, %r90, 2;
	xor.b32  	%r92, %r91, %r90;
	ld.global.v2.u32 	{%r175, %r174}, [%rd1+8];
	ld.global.v2.u32 	{%r173, %r172}, [%rd1+16];
	st.global.v2.u32 	[%rd1+8], {%r174, %r173};
	shl.b32 	%r93, %r172, 4;
	shl.b32 	%r94, %r92, 1;
	xor.b32  	%r95, %r94, %r93;
	xor.b32  	%r96, %r95, %r92;
	xor.b32  	%r171, %r96, %r172;
	st.global.v2.u32 	[%rd1+16], {%r172, %r171};
	add.s32 	%r170, %r89, 362437;
	st.global.v2.u32 	[%rd1], {%r170, %r175};
	cvt.f64.f32 	%fd26, %f13;
	mul.f64 	%fd27, %fd26, 0dC000000000000000;
	mul.f64 	%fd1, %fd27, %fd26;
	fma.rn.f64 	%fd28, %fd1, 0d3FF71547652B82FE, 0d4338000000000000;
	{
	.reg .b32 %temp; 
	mov.b64 	{%r12, %temp}, %fd28;
	}
	mov.f64 	%fd29, 0dC338000000000000;
	add.rn.f64 	%fd30, %fd28, %fd29;
	fma.rn.f64 	%fd31, %fd30, 0dBFE62E42FEFA39EF, %fd1;
	fma.rn.f64 	%fd32, %fd30, 0dBC7ABC9E3B39803F, %fd31;
	fma.rn.f64 	%fd33, %fd32, 0d3E5ADE1569CE2BDF, 0d3E928AF3FCA213EA;
	fma.rn.f64 	%fd34, %fd33, %fd32, 0d3EC71DEE62401315;
	fma.rn.f64 	%fd35, %fd34, %fd32, 0d3EFA01997C89EB71;
	fma.rn.f64 	%fd36, %fd35, %fd32, 0d3F2A01A014761F65;
	fma.rn.f64 	%fd37, %fd36, %fd32, 0d3F56C16C1852B7AF;
	fma.rn.f64 	%fd38, %fd37, %fd32, 0d3F81111111122322;
	fma.rn.f64 	%fd39, %fd38, %fd32, 0d3FA55555555502A1;
	fma.rn.f64 	%fd40, %fd39, %fd32, 0d3FC5555555555511;
	fma.rn.f64 	%fd41, %fd40, %fd32, 0d3FE000000000000B;
	fma.rn.f64 	%fd42, %fd41, %fd32, 0d3FF0000000000000;
	fma.rn.f64 	%fd43, %fd42, %fd32, 0d3FF0000000000000;
	{
	.reg .b32 %temp; 
	mov.b64 	{%r13, %temp}, %fd43;
	}
	{
	.reg .b32 %temp; 
	mov.b64 	{%temp, %r14}, %fd43;
	}
	shl.b32 	%r97, %r12, 20;
	add.s32 	%r98, %r97, %r14;
	mov.b64 	%fd133, {%r13, %r98};
	{
	.reg .b32 %temp; 
	mov.b64 	{%temp, %r99}, %fd1;
	}
	mov.b32 	%f21, %r99;
	abs.f32 	%f1, %f21;
	setp.lt.f32 	%p2, %f1, 0f4086232B;
	@%p2 bra 	$L__BB0_4;
	setp.lt.f64 	%p3, %fd1, 0d0000000000000000;
	add.f64 	%fd44, %fd1, 0d7FF0000000000000;
	selp.f64 	%fd133, 0d0000000000000000, %fd44, %p3;
	setp.geu.f32 	%p4, %f1, 0f40874800;
	@%p4 bra 	$L__BB0_4;
	shr.u32 	%r100, %r12, 31;
	add.s32 	%r101, %r12, %r100;
	shr.s32 	%r102, %r101, 1;
	shl.b32 	%r103, %r102, 20;
	add.s32 	%r104, %r14, %r103;
	mov.b64 	%fd45, {%r13, %r104};
	sub.s32 	%r105, %r12, %r102;
	shl.b32 	%r106, %r105, 20;
	add.s32 	%r107, %r106, 1072693248;
	mov.b32 	%r108, 0;
	mov.b64 	%fd46, {%r108, %r107};
	mul.f64 	%fd133, %fd46, %fd45;
$L__BB0_4:
	add.f64 	%fd47, %fd133, 0d3FF0000000000000;
	mul.f64 	%fd48, %fd47, 0d3FE0000000000000;
	cvt.rn.f32.f64 	%f2, %fd48;
	mul.f32 	%f3, %f13, 0fC0A00000;
	mul.f32 	%f22, %f13, 0f40A00000;
	sub.f32 	%f4, %f22, %f3;
	add.s32 	%r176, %r171, %r170;
$L__BB0_5:
	mov.u32 	%r20, %r174;
	mov.u32 	%r174, %r173;
	mov.u32 	%r173, %r172;
	mov.u32 	%r172, %r171;
	cvt.rn.f32.u32 	%f23, %r176;
	fma.rn.f32 	%f5, %f23, 0f2F800000, 0f2F000000;
	fma.rn.f32 	%f6, %f4, %f5, %f3;
	sub.f32 	%f24, %f6, %f13;
	mul.f32 	%f25, %f24, %f24;
	cvt.f64.f32 	%fd49, %f25;
	mul.f64 	%fd6, %fd49, 0dBFE0000000000000;
	fma.rn.f64 	%fd50, %fd6, 0d3FF71547652B82FE, 0d4338000000000000;
	{
	.reg .b32 %temp; 
	mov.b64 	{%r23, %temp}, %fd50;
	}
	mov.f64 	%fd51, 0dC338000000000000;
	add.rn.f64 	%fd52, %fd50, %fd51;
	fma.rn.f64 	%fd53, %fd52, 0dBFE62E42FEFA39EF, %fd6;
	fma.rn.f64 	%fd54, %fd52, 0dBC7ABC9E3B39803F, %fd53;
	fma.rn.f64 	%fd55, %fd54, 0d3E5ADE1569CE2BDF, 0d3E928AF3FCA213EA;
	fma.rn.f64 	%fd56, %fd55, %fd54, 0d3EC71DEE62401315;
	fma.rn.f64 	%fd57, %fd56, %fd54, 0d3EFA01997C89EB71;
	fma.rn.f64 	%fd58, %fd57, %fd54, 0d3F2A01A014761F65;
	fma.rn.f64 	%fd59, %fd58, %fd54, 0d3F56C16C1852B7AF;
	fma.rn.f64 	%fd60, %fd59, %fd54, 0d3F81111111122322;
	fma.rn.f64 	%fd61, %fd60, %fd54, 0d3FA55555555502A1;
	fma.rn.f64 	%fd62, %fd61, %fd54, 0d3FC5555555555511;
	fma.rn.f64 	%fd63, %fd62, %fd54, 0d3FE000000000000B;
	fma.rn.f64 	%fd64, %fd63, %fd54, 0d3FF0000000000000;
	fma.rn.f64 	%fd65, %fd64, %fd54, 0d3FF0000000000000;
	{
	.reg .b32 %temp; 
	mov.b64 	{%r24, %temp}, %fd65;
	}
	{
	.reg .b32 %temp; 
	mov.b64 	{%temp, %r25}, %fd65;
	}
	shl.b32 	%r109, %r23, 20;
	add.s32 	%r110, %r109, %r25;
	mov.b64 	%fd134, {%r24, %r110};
	{
	.reg .b32 %temp; 
	mov.b64 	{%temp, %r111}, %fd6;
	}
	mov.b32 	%f26, %r111;
	abs.f32 	%f7, %f26;
	setp.lt.f32 	%p5, %f7, 0f4086232B;
	@%p5 bra 	$L__BB0_8;
	setp.lt.f64 	%p6, %fd6, 0d0000000000000000;
	add.f64 	%fd66, %fd6, 0d7FF0000000000000;
	selp.f64 	%fd134, 0d0000000000000000, %fd66, %p6;
	setp.geu.f32 	%p7, %f7, 0f40874800;
	@%p7 bra 	$L__BB0_8;
	shr.u32 	%r112, %r23, 31;
	add.s32 	%r113, %r23, %r112;
	shr.s32 	%r114, %r113, 1;
	shl.b32 	%r115, %r114, 20;
	add.s32 	%r116, %r25, %r115;
	mov.b64 	%fd67, {%r24, %r116};
	sub.s32 	%r117, %r23, %r114;
	shl.b32 	%r118, %r117, 20;
	add.s32 	%r119, %r118, 1072693248;
	mov.b32 	%r120, 0;
	mov.b64 	%fd68, {%r120, %r119};
	mul.f64 	%fd134, %fd68, %fd67;
$L__BB0_8:
	add.f32 	%f27, %f13, %f6;
	mul.f32 	%f28, %f27, %f27;
	cvt.f64.f32 	%fd69, %f28;
	mul.f64 	%fd11, %fd69, 0dBFE0000000000000;
	fma.rn.f64 	%fd70, %fd11, 0d3FF71547652B82FE, 0d4338000000000000;
	{
	.reg .b32 %temp; 
	mov.b64 	{%r26, %temp}, %fd70;
	}
	mov.f64 	%fd71, 0dC338000000000000;
	add.rn.f64 	%fd72, %fd70, %fd71;
	fma.rn.f64 	%fd73, %fd72, 0dBFE62E42FEFA39EF, %fd11;
	fma.rn.f64 	%fd74, %fd72, 0dBC7ABC9E3B39803F, %fd73;
	fma.rn.f64 	%fd75, %fd74, 0d3E5ADE1569CE2BDF, 0d3E928AF3FCA213EA;
	fma.rn.f64 	%fd76, %fd75, %fd74, 0d3EC71DEE62401315;
	fma.rn.f64 	%fd77, %fd76, %fd74, 0d3EFA01997C89EB71;
	fma.rn.f64 	%fd78, %fd77, %fd74, 0d3F2A01A014761F65;
	fma.rn.f64 	%fd79, %fd78, %fd74, 0d3F56C16C1852B7AF;
	fma.rn.f64 	%fd80, %fd79, %fd74, 0d3F81111111122322;
	fma.rn.f64 	%fd81, %fd80, %fd74, 0d3FA55555555502A1;
	fma.rn.f64 	%fd82, %fd81, %fd74, 0d3FC5555555555511;
	fma.rn.f64 	%fd83, %fd82, %fd74, 0d3FE000000000000B;
	fma.rn.f64 	%fd84, %fd83, %fd74, 0d3FF0000000000000;
	fma.rn.f64 	%fd85, %fd84, %fd74, 0d3FF0000000000000;
	{
	.reg .b32 %temp; 
	mov.b64 	{%r27, %temp}, %fd85;
	}
	{
	.reg .b32 %temp; 
	mov.b64 	{%temp, %r28}, %fd85;
	}
	shl.b32 	%r121, %r26, 20;
	add.s32 	%r122, %r121, %r28;
	mov.b64 	%fd135, {%r27, %r122};
	{
	.reg .b32 %temp; 
	mov.b64 	{%temp, %r123}, %fd11;
	}
	mov.b32 	%f29, %r123;
	abs.f32 	%f8, %f29;
	setp.lt.f32 	%p8, %f8, 0f4086232B;
	@%p8 bra 	$L__BB0_11;
	setp.lt.f64 	%p9, %fd11, 0d0000000000000000;
	add.f64 	%fd86, %fd11, 0d7FF0000000000000;
	selp.f64 	%fd135, 0d0000000000000000, %fd86, %p9;
	setp.geu.f32 	%p10, %f8, 0f40874800;
	@%p10 bra 	$L__BB0_11;
	shr.u32 	%r124, %r26, 31;
	add.s32 	%r125, %r26, %r124;
	shr.s32 	%r126, %r125, 1;
	shl.b32 	%r127, %r126, 20;
	add.s32 	%r128, %r28, %r127;
	mov.b64 	%fd87, {%r27, %r128};
	sub.s32 	%r129, %r26, %r126;
	shl.b32 	%r130, %r129, 20;
	add.s32 	%r131, %r130, 1072693248;
	mov.b32 	%r132, 0;
	mov.b64 	%fd88, {%r132, %r131};
	mul.f64 	%fd135, %fd88, %fd87;
$L__BB0_11:
	add.f64 	%fd89, %fd134, %fd135;
	mul.f64 	%fd90, %fd89, 0d3FE0000000000000;
	cvt.rn.f32.f64 	%f30, %fd90;
	mul.f32 	%f31, %f5, %f2;
	setp.leu.f32 	%p11, %f31, %f30;
	@%p11 bra 	$L__BB0_13;
	shr.u32 	%r164, %r175, 2;
	xor.b32  	%r165, %r164, %r175;
	st.global.v2.u32 	[%rd1+8], {%r174, %r173};
	shl.b32 	%r166, %r172, 4;
	shl.b32 	%r167, %r165, 1;
	xor.b32  	%r168, %r167, %r166;
	xor.b32  	%r169, %r168, %r165;
	xor.b32  	%r171, %r169, %r172;
	st.global.v2.u32 	[%rd1+16], {%r172, %r171};
	add.s32 	%r170, %r170, 362437;
	st.global.v2.u32 	[%rd1], {%r170, %r20};
	add.s32 	%r176, %r171, %r170;
	mov.u32 	%r175, %r20;
	bra.uni 	$L__BB0_5;
$L__BB0_13:
	cvta.to.global.u64 	%rd16, %rd4;
	add.s64 	%rd18, %rd16, %rd13;
	st.global.f32 	[%rd18], %f6;
	ld.global.v2.u32 	{%r177, %r182}, [%rd1];
	ld.global.v2.u32 	{%r181, %r180}, [%rd1+8];
	ld.global.v2.u32 	{%r179, %r178}, [%rd1+16];
$L__BB0_14:
	mov.u32 	%r43, %r182;
	mov.u32 	%r182, %r181;
	mov.u32 	%r181, %r180;
	mov.u32 	%r180, %r179;
	mov.u32 	%r179, %r178;
	shr.u32 	%r133, %r43, 2;
	xor.b32  	%r134, %r133, %r43;
	shl.b32 	%r135, %r179, 4;
	shl.b32 	%r136, %r134, 1;
	xor.b32  	%r137, %r136, %r135;
	xor.b32  	%r138, %r137, %r134;
	xor.b32  	%r178, %r138, %r179;
	add.s32 	%r177, %r177, 362437;
	add.s32 	%r139, %r178, %r177;
	cvt.rn.f32.u32 	%f32, %r139;
	fma.rn.f32 	%f9, %f32, 0f2F800000, 0f2F000000;
	fma.rn.f32 	%f10, %f4, %f9, %f3;
	sub.f32 	%f33, %f10, %f13;
	mul.f32 	%f34, %f33, %f33;
	cvt.f64.f32 	%fd91, %f34;
	mul.f64 	%fd16, %fd91, 0dBFE0000000000000;
	fma.rn.f64 	%fd92, %fd16, 0d3FF71547652B82FE, 0d4338000000000000;
	{
	.reg .b32 %temp; 
	mov.b64 	{%r46, %temp}, %fd92;
	}
	mov.f64 	%fd93, 0dC338000000000000;
	add.rn.f64 	%fd94, %fd92, %fd93;
	fma.rn.f64 	%fd95, %fd94, 0dBFE62E42FEFA39EF, %fd16;
	fma.rn.f64 	%fd96, %fd94, 0dBC7ABC9E3B39803F, %fd95;
	fma.rn.f64 	%fd97, %fd96, 0d3E5ADE1569CE2BDF, 0d3E928AF3FCA213EA;
	fma.rn.f64 	%fd98, %fd97, %fd96, 0d3EC71DEE62401315;
	fma.rn.f64 	%fd99, %fd98, %fd96, 0d3EFA01997C89EB71;
	fma.rn.f64 	%fd100, %fd99, %fd96, 0d3F2A01A014761F65;
	fma.rn.f64 	%fd101, %fd100, %fd96, 0d3F56C16C1852B7AF;
	fma.rn.f64 	%fd102, %fd101, %fd96, 0d3F81111111122322;
	fma.rn.f64 	%fd103, %fd102, %fd96, 0d3FA55555555502A1;
	fma.rn.f64 	%fd104, %fd103, %fd96, 0d3FC5555555555511;
	fma.rn.f64 	%fd105, %fd104, %fd96, 0d3FE000000000000B;
	fma.rn.f64 	%fd106, %fd105, %fd96, 0d3FF0000000000000;
	fma.rn.f64 	%fd107, %fd106, %fd96, 0d3FF0000000000000;
	{
	.reg .b32 %temp; 
	mov.b64 	{%r47, %temp}, %fd107;
	}
	{
	.reg .b32 %temp; 
	mov.b64 	{%temp, %r48}, %fd107;
	}
	shl.b32 	%r140, %r46, 20;
	add.s32 	%r141, %r140, %r48;
	mov.b64 	%fd136, {%r47, %r141};
	{
	.reg .b32 %temp; 
	mov.b64 	{%temp, %r142}, %fd16;
	}
	mov.b32 	%f35, %r142;
	abs.f32 	%f11, %f35;
	setp.lt.f32 	%p12, %f11, 0f4086232B;
	@%p12 bra 	$L__BB0_17;
	setp.lt.f64 	%p13, %fd16, 0d0000000000000000;
	add.f64 	%fd108, %fd16, 0d7FF0000000000000;
	selp.f64 	%fd136, 0d0000000000000000, %fd108, %p13;
	setp.geu.f32 	%p14, %f11, 0f40874800;
	@%p14 bra 	$L__BB0_17;
	shr.u32 	%r143, %r46, 31;
	add.s32 	%r144, %r46, %r143;
	shr.s32 	%r145, %r144, 1;
	shl.b32 	%r146, %r145, 20;
	add.s32 	%r147, %r48, %r146;
	mov.b64 	%fd109, {%r47, %r147};
	sub.s32 	%r148, %r46, %r145;
	shl.b32 	%r149, %r148, 20;
	add.s32 	%r150, %r149, 1072693248;
	mov.b32 	%r151, 0;
	mov.b64 	%fd110, {%r151, %r150};
	mul.f64 	%fd136, %fd110, %fd109;
$L__BB0_17:
	add.f32 	%f36, %f13, %f10;
	mul.f32 	%f37, %f36, %f36;
	cvt.f64.f32 	%fd111, %f37;
	mul.f64 	%fd21, %fd111, 0dBFE0000000000000;
	fma.rn.f64 	%fd112, %fd21, 0d3FF71547652B82FE, 0d4338000000000000;
	{
	.reg .b32 %temp; 
	mov.b64 	{%r49, %temp}, %fd112;
	}
	mov.f64 	%fd113, 0dC338000000000000;
	add.rn.f64 	%fd114, %fd112, %fd113;
	fma.rn.f64 	%fd115, %fd114, 0dBFE62E42FEFA39EF, %fd21;
	fma.rn.f64 	%fd116, %fd114, 0dBC7ABC9E3B39803F, %fd115;
	fma.rn.f64 	%fd117, %fd116, 0d3E5ADE1569CE2BDF, 0d3E928AF3FCA213EA;
	fma.rn.f64 	%fd118, %fd117, %fd116, 0d3EC71DEE62401315;
	fma.rn.f64 	%fd119, %fd118, %fd116, 0d3EFA01997C89EB71;
	fma.rn.f64 	%fd120, %fd119, %fd116, 0d3F2A01A014761F65;
	fma.rn.f64 	%fd121, %fd120, %fd116, 0d3F56C16C1852B7AF;
	fma.rn.f64 	%fd122, %fd121, %fd116, 0d3F81111111122322;
	fma.rn.f64 	%fd123, %fd122, %fd116, 0d3FA55555555502A1;
	fma.rn.f64 	%fd124, %fd123, %fd116, 0d3FC5555555555511;
	fma.rn.f64 	%fd125, %fd124, %fd116, 0d3FE000000000000B;
	fma.rn.f64 	%fd126, %fd125, %fd116, 0d3FF0000000000000;
	fma.rn.f64 	%fd127, %fd126, %fd116, 0d3FF0000000000000;
	{
	.reg .b32 %temp; 
	mov.b64 	{%r50, %temp}, %fd127;
	}
	{
	.reg .b32 %temp; 
	mov.b64 	{%temp, %r51}, %fd127;
	}
	shl.b32 	%r152, %r49, 20;
	add.s32 	%r153, %r152, %r51;
	mov.b64 	%fd137, {%r50, %r153};
	{
	.reg .b32 %temp; 
	mov.b64 	{%temp, %r154}, %fd21;
	}
	mov.b32 	%f38, %r154;
	abs.f32 	%f12, %f38;
	setp.lt.f32 	%p15, %f12, 0f4086232B;
	@%p15 bra 	$L__BB0_20;
	setp.lt.f64 	%p16, %fd21, 0d0000000000000000;
	add.f64 	%fd128, %fd21, 0d7FF0000000000000;
	selp.f64 	%fd137, 0d0000000000000000, %fd128, %p16;
	setp.geu.f32 	%p17, %f12, 0f40874800;
	@%p17 bra 	$L__BB0_20;
	shr.u32 	%r155, %r49, 31;
	add.s32 	%r156, %r49, %r155;
	shr.s32 	%r157, %r156, 1;
	shl.b32 	%r158, %r157, 20;
	add.s32 	%r159, %r51, %r158;
	mov.b64 	%fd129, {%r50, %r159};
	sub.s32 	%r160, %r49, %r157;
	shl.b32 	%r161, %r160, 20;
	add.s32 	%r162, %r161, 1072693248;
	mov.b32 	%r163, 0;
	mov.b64 	%fd130, {%r163, %r162};
	mul.f64 	%fd137, %fd130, %fd129;
$L__BB0_20:
	add.f64 	%fd131, %fd136, %fd137;
	mul.f64 	%fd132, %fd131, 0d3FE0000000000000;
	cvt.rn.f32.f64 	%f39, %fd132;
	mul.f32 	%f40, %f9, %f2;
	setp.gt.f32 	%p18, %f40, %f39;
	@%p18 bra 	$L__BB0_14;
	st.global.v2.u32 	[%rd1+8], {%r181, %r180};
	st.global.v2.u32 	[%rd1+16], {%r179, %r178};
	st.global.v2.u32 	[%rd1], {%r177, %r182};
	cvta.to.global.u64 	%rd19, %rd5;
	add.s64 	%rd21, %rd19, %rd13;
	st.global.f32 	[%rd21], %f10;
$L__BB0_22:
	ret;

}
	// .globl	_Z22inicializacionDensidadPfi
.visible .entry _Z22inicializacionDensidadPfi(
	.param .u64 .ptr .align 1 _Z22inicializacionDensidadPfi_param_0,
	.param .u32 _Z22inicializacionDensidadPfi_param_1
)
{
	.reg .pred 	%p<2>;
	.reg .b32 	%r<8>;
	.reg .b64 	%rd<5>;

	ld.param.u64 	%rd1, [_Z22inicializacionDensidadPfi_param_0];
	ld.param.u32 	%r2, [_Z22inicializacionDensidadPfi_param_1];
	mov.u32 	%r3, %ctaid.x;
	mov.u32 	%r4, %ntid.x;
	mov.u32 	%r5, %tid.x;
	mad.lo.s32 	%r1, %r3, %r4, %r5;
	mul.lo.s32 	%r6, %r2, %r2;
	setp.ge.s32 	%p1, %r1, %r6;
	@%p1 bra 	$L__BB1_2;
	cvta.to.global.u64 	%rd2, %rd1;
	mul.wide.s32 	%rd3, %r1, 4;
	add.s64 	%rd4, %rd2, %rd3;
	mov.b32 	%r7, 0;
	st.global.u32 	[%rd4], %r7;
$L__BB1_2:
	ret;

}
	// .globl	_Z15calculoDensidadPfS_S_iif
.visible .entry _Z15calculoDensidadPfS_S_iif(
	.param .u64 .ptr .align 1 _Z15calculoDensidadPfS_S_iif_param_0,
	.param .u64 .ptr .align 1 _Z15calculoDensidadPfS_S_iif_param_1,
	.param .u64 .ptr .align 1 _Z15calculoDensidadPfS_S_iif_param_2,
	.param .u32 _Z15calculoDensidadPfS_S_iif_param_3,
	.param .u32 _Z15calculoDensidadPfS_S_iif_param_4,
	.param .f32 _Z15calculoDensidadPfS_S_iif_param_5
)
{
	.reg .pred 	%p<3>;
	.reg .b32 	%r<13>;
	.reg .b32 	%f<20>;
	.reg .b64 	%rd<14>;
	.reg .b64 	%fd<8>;

	ld.param.u64 	%rd3, [_Z15calculoDensidadPfS_S_iif_param_0];
	ld.param.u64 	%rd4, [_Z15calculoDensidadPfS_S_iif_param_1];
	ld.param.u64 	%rd5, [_Z15calculoDensidadPfS_S_iif_param_2];
	ld.param.u32 	%r4, [_Z15calculoDensidadPfS_S_iif_param_3];
	ld.param.u32 	%r3, [_Z15calculoDensidadPfS_S_iif_param_4];
	ld.param.f32 	%f3, [_Z15calculoDensidadPfS_S_iif_param_5];
	cvta.to.global.u64 	%rd1, %rd5;
	mov.u32 	%r5, %ctaid.x;
	mov.u32 	%r6, %ntid.x;
	mov.u32 	%r7, %tid.x;
	mad.lo.s32 	%r1, %r5, %r6, %r7;
	mul.lo.s32 	%r8, %r3, %r3;
	cvt.rn.f32.u32 	%f4, %r8;
	div.rn.f32 	%f1, %f3, %f4;
	setp.ge.s32 	%p1, %r1, %r4;
	@%p1 bra 	$L__BB2_4;
	cvt.rn.f32.s32 	%f5, %r3;
	div.rn.f32 	%f6, %f3, %f5;
	cvta.to.global.u64 	%rd6, %rd3;
	cvta.to.global.u64 	%rd7, %rd4;
	mul.wide.s32 	%rd8, %r1, 4;
	add.s64 	%rd9, %rd6, %rd8;
	ld.global.f32 	%f7, [%rd9];
	div.rn.f32 	%f8, %f7, %f6;
	cvt.rzi.s32.f32 	%r9, %f8;
	add.s64 	%rd10, %rd7, %rd8;
	ld.global.f32 	%f9, [%rd10];
	div.rn.f32 	%f10, %f9, %f6;
	cvt.rzi.s32.f32 	%r10, %f10;
	cvt.rn.f32.s32 	%f11, %r9;
	sub.f32 	%f2, %f8, %f11;
	cvt.f64.f32 	%fd1, %f2;
	mov.f64 	%fd2, 0d3FF0000000000000;
	sub.f64 	%fd3, %fd2, %fd1;
	cvt.f64.f32 	%fd4, %f1;
	div.rn.f64 	%fd5, %fd3, %fd4;
	mul.lo.s32 	%r2, %r10, %r3;
	add.s32 	%r11, %r2, %r9;
	mul.wide.s32 	%rd11, %r11, 4;
	add.s64 	%rd2, %rd1, %rd11;
	ld.global.f32 	%f12, [%rd2];
	cvt.f64.f32 	%fd6, %f12;
	add.f64 	%fd7, %fd5, %fd6;
	cvt.rn.f32.f64 	%f13, %fd7;
	st.global.f32 	[%rd2], %f13;
	add.s32 	%r12, %r9, 1;
	setp.ne.s32 	%p2, %r12, %r3;
	@%p2 bra 	$L__BB2_3;
	div.rn.f32 	%f17, %f2, %f1;
	mul.wide.s32 	%rd12, %r2, 4;
	add.s64 	%rd13, %rd1, %rd12;
	ld.global.f32 	%f18, [%rd13];
	add.f32 	%f19, %f17, %f18;
	st.global.f32 	[%rd13], %f19;
	bra.uni 	$L__BB2_4;
$L__BB2_3:
	div.rn.f32 	%f14, %f2, %f1;
	ld.global.f32 	%f15, [%rd2+4];
	add.f32 	%f16, %f14, %f15;
	st.global.f32 	[%rd2+4], %f16;
$L__BB2_4:
	ret;

}
	// .globl	_Z12real2complexPfP6float2i
.visible .entry _Z12real2complexPfP6float2i(
	.param .u64 .ptr .align 1 _Z12real2complexPfP6float2i_param_0,
	.param .u64 .ptr .align 1 _Z12real2complexPfP6float2i_param_1,
	.param .u32 _Z12real2complexPfP6float2i_param_2
)
{
	.reg .pred 	%p<2>;
	.reg .b32 	%r<14>;
	.reg .b32 	%f<3>;
	.reg .b64 	%rd<9>;

	ld.param.u64 	%rd1, [_Z12real2complexPfP6float2i_param_0];
	ld.param.u64 	%rd2, [_Z12real2complexPfP6float2i_param_1];
	ld.param.u32 	%r2, [_Z12real2complexPfP6float2i_param_2];
	mov.u32 	%r4, %ctaid.x;
	mov.u32 	%r5, %ntid.x;
	mov.u32 	%r6, %tid.x;
	mad.lo.s32 	%r7, %r4, %r5, %r6;
	mov.u32 	%r8, %ctaid.y;
	mov.u32 	%r9, %ntid.y;
	mov.u32 	%r10, %tid.y;
	mad.lo.s32 	%r11, %r8, %r9, %r10;
	mad.lo.s32 	%r1, %r2, %r11, %r7;
	max.s32 	%r13, %r7, %r11;
	setp.ge.s32 	%p1, %r13, %r2;
	@%p1 bra 	$L__BB3_2;
	cvta.to.global.u64 	%rd3, %rd1;
	cvta.to.global.u64 	%rd4, %rd2;
	mul.wide.s32 	%rd5, %r1, 4;
	add.s64 	%rd6, %rd3, %rd5;
	ld.global.f32 	%f1, [%rd6];
	mul.wide.s32 	%rd7, %r1, 8;
	add.s64 	%rd8, %rd4, %rd7;
	mov.f32 	%f2, 0f00000000;
	st.global.v2.f32 	[%rd8], {%f1, %f2};
$L__BB3_2:
	ret;

}
	// .globl	_Z13solve_PoissonP6float2S0_if
.visible .entry _Z13solve_PoissonP6float2S0_if(
	.param .u64 .ptr .align 1 _Z13solve_PoissonP6float2S0_if_param_0,
	.param .u64 .ptr .align 1 _Z13solve_PoissonP6float2S0_if_param_1,
	.param .u32 _Z13solve_PoissonP6float2S0_if_param_2,
	.param .f32 _Z13solve_PoissonP6float2S0_if_param_3
)
{
	.reg .pred 	%p<3>;
	.reg .b32 	%r<15>;
	.reg .b32 	%f<18>;
	.reg .b64 	%rd<10>;

	ld.param.u64 	%rd3, [_Z13solve_PoissonP6float2S0_if_param_0];
	ld.param.u64 	%rd2, [_Z13solve_PoissonP6float2S0_if_param_1];
	ld.param.u32 	%r4, [_Z13solve_PoissonP6float2S0_if_param_2];
	ld.param.f32 	%f2, [_Z13solve_PoissonP6float2S0_if_param_3];
	cvta.to.global.u64 	%rd1, %rd3;
	mov.u32 	%r5, %ctaid.x;
	mov.u32 	%r6, %ntid.x;
	mov.u32 	%r7, %tid.x;
	mad.lo.s32 	%r1, %r5, %r6, %r7;
	mov.u32 	%r8, %ctaid.y;
	mov.u32 	%r9, %ntid.y;
	mov.u32 	%r10, %tid.y;
	mad.lo.s32 	%r11, %r8, %r9, %r10;
	max.s32 	%r12, %r1, %r11;
	setp.ge.s32 	%p1, %r12, %r4;
	@%p1 bra 	$L__BB4_4;
	div.rn.f32 	%f3, %f2, %f2;
	add.f32 	%f4, %f2, %f3;
	add.f32 	%f5, %f2, %f4;
	add.f32 	%f6, %f3, %f5;
	mov.f32 	%f7, 0f40800000;
	sub.f32 	%f1, %f7, %f6;
	setp.eq.f32 	%p2, %f1, 0f00000000;
	@%p2 bra 	$L__BB4_3;
	cvt.rn.f32.s32 	%f8, %r4;
	div.rn.f32 	%f9, %f2, %f8;
	mul.f32 	%f10, %f9, %f9;
	div.rn.f32 	%f11, %f10, %f1;
	mad.lo.s32 	%r13, %r4, %r11, %r1;
	mul.wide.s32 	%rd4, %r13, 8;
	add.s64 	%rd5, %rd1, %rd4;
	ld.global.v2.f32 	{%f12, %f13}, [%rd5];
	mul.f32 	%f14, %f11, %f12;
	mul.f32 	%f15, %f11, %f13;
	st.global.v2.f32 	[%rd5], {%f14, %f15};
$L__BB4_3:
	mad.lo.s32 	%r14, %r4, %r1, %r11;
	mul.wide.s32 	%rd6, %r14, 8;
	add.s64 	%rd7, %rd1, %rd6;
	ld.global.v2.f32 	{%f16, %f17}, [%rd7];
	cvta.to.global.u64 	%rd8, %rd2;
	add.s64 	%rd9, %rd8, %rd6;
	st.global.v2.f32 	[%rd9], {%f16, %f17};
$L__BB4_4:
	ret;

}
	// .globl	_Z12complex2realP6float2Pfi
.visible .entry _Z12complex2realP6float2Pfi(
	.param .u64 .ptr .align 1 _Z12complex2realP6float2Pfi_param_0,
	.param .u64 .ptr .align 1 _Z12complex2realP6float2Pfi_param_1,
	.param .u32 _Z12complex2realP6float2Pfi_param_2
)
{
	.reg .pred 	%p<2>;
	.reg .b32 	%r<14>;
	.reg .b32 	%f<5>;
	.reg .b64 	%rd<9>;

	ld.param.u64 	%rd1, [_Z12complex2realP6float2Pfi_param_0];
	ld.param.u64 	%rd2, [_Z12complex2realP6float2Pfi_param_1];
	ld.param.u32 	%r4, [_Z12complex2realP6float2Pfi_param_2];
	mov.u32 	%r5, %ctaid.x;
	mov.u32 	%r6, %ntid.x;
	mov.u32 	%r7, %tid.x;
	mad.lo.s32 	%r1, %r5, %r6, %r7;
	mov.u32 	%r8, %ctaid.y;
	mov.u32 	%r9, %ntid.y;
	mov.u32 	%r10, %tid.y;
	mad.lo.s32 	%r11, %r8, %r9, %r10;
	max.s32 	%r12, %r1, %r11;
	setp.ge.s32 	%p1, %r12, %r4;
	@%p1 bra 	$L__BB5_2;
	cvta.to.global.u64 	%rd3, %rd1;
	cvta.to.global.u64 	%rd4, %rd2;
	mad.lo.s32 	%r13, %r4, %r11, %r1;
	mul.wide.s32 	%rd5, %r13, 8;
	add.s64 	%rd6, %rd3, %rd5;
	ld.global.f32 	%f1, [%rd6];
	cvt.rn.f32.u32 	%f2, %r4;
	mul.f32 	%f3, %f2, %f2;
	div.rn.f32 	%f4, %f1, %f3;
	mul.wide.s32 	%rd7, %r13, 4;
	add.s64 	%rd8, %rd4, %rd7;
	st.global.f32 	[%rd8], %f4;
$L__BB5_2:
	ret;

}


// ===== COMPILED SASS (sm_100) =====

	.target	sm_100

	.elftype	@"ET_EXEC"


//--------------------- .note.nv.tkinfo           --------------------------
	.section	.note.nv.tkinfo,"",@"SHT_NOTE"
	.sectionflags	@"SHF_NOTE_NV_TKINFO"
	.tkinfo
        /*0018*/ 	.word	0x00000002
        /*0030*/ 	.string	""
        /*0030*/ 	.string	"ptxas"
        /*0030*/ 	.string	"Cuda compilation tools, release 13.0, V13.0.88"
        /*0030*/ 	.string	"Build cuda_13.0.r13.0/compiler.36424714_0"
        /*0030*/ 	.string	"-arch sm_100 -m 64 "



//--------------------- .note.nv.cuinfo           --------------------------
	.section	.note.nv.cuinfo,"",@"SHT_NOTE"
	.sectionflags	@"SHF_NOTE_NV_CUINFO"
        /*0018*/ 	.short	0x0002
        /*001a*/ 	.short	0x0064
        /*001c*/ 	.short	0x0082
	.zero		2


//--------------------- .nv.info                  --------------------------
	.section	.nv.info,"",@"SHT_CUDA_INFO"
	.align	4


	//----- nvinfo : EIATTR_REGCOUNT
	.align		4
        /*0000*/ 	.byte	0x04, 0x2f
        /*0002*/ 	.short	(.L_10 - .L_9)
	.align		4
.L_9:
        /*0004*/ 	.word	index@(_Z22distribucionParticulasPfS_S_S_iP17curandStateXORWOWff)
        /*0008*/ 	.word	0x00000036


	//----- nvinfo : EIATTR_FRAME_SIZE
	.align		4
.L_10:
        /*000c*/ 	.byte	0x04, 0x11
        /*000e*/ 	.short	(.L_12 - .L_11)
	.align		4
.L_11:
        /*0010*/ 	.word	index@(_Z22distribucionParticulasPfS_S_S_iP17curandStateXORWOWff)
        /*0014*/ 	.word	0x00000000


	//----- nvinfo : EIATTR_REGCOUNT
	.align		4
.L_12:
        /*0018*/ 	.byte	0x04, 0x2f
        /*001a*/ 	.short	(.L_14 - .L_13)
	.align		4
.L_13:
        /*001c*/ 	.word	index@(_Z22inicializacionDensidadPfi)
        /*0020*/ 	.word	0x00000008


	//----- nvinfo : EIATTR_FRAME_SIZE
	.align		4
.L_14:
        /*0024*/ 	.byte	0x04, 0x11
        /*0026*/ 	.short	(.L_16 - .L_15)
	.align		4
.L_15:
        /*0028*/ 	.word	index@(_Z22inicializacionDensidadPfi)
        /*002c*/ 	.word	0x00000000


	//----- nvinfo : EIATTR_REGCOUNT
	.align		4
.L_16:
        /*0030*/ 	.byte	0x04, 0x2f
        /*0032*/ 	.short	(.L_18 - .L_17)
	.align		4
.L_17:
        /*0034*/ 	.word	index@(_Z15calculoDensidadPfS_S_iif)
        /*0038*/ 	.word	0x0000001c


	//----- nvinfo : EIATTR_FRAME_SIZE
	.align		4
.L_18:
        /*003c*/ 	.byte	0x04, 0x11
        /*003e*/ 	.short	(.L_20 - .L_19)
	.align		4
.L_19:
        /*0040*/ 	.word	index@($__internal_3_$__cuda_sm3x_div_rn_noftz_f32_slowpath)
        /*0044*/ 	.word	0x00000000


	//----- nvinfo : EIATTR_FRAME_SIZE
	.align		4
.L_20:
        /*0048*/ 	.byte	0x04, 0x11
        /*004a*/ 	.short	(.L_22 - .L_21)
	.align		4
.L_21:
        /*004c*/ 	.word	index@($__internal_2_$__cuda_sm20_div_rn_f64_full)
        /*0050*/ 	.word	0x00000000


	//----- nvinfo : EIATTR_FRAME_SIZE
	.align		4
.L_22:
        /*0054*/ 	.byte	0x04, 0x11
        /*0056*/ 	.short	(.L_24 - .L_23)
	.align		4
.L_23:
        /*0058*/ 	.word	index@(_Z15calculoDensidadPfS_S_iif)
        /*005c*/ 	.word	0x00000000


	//----- nvinfo : EIATTR_REGCOUNT
	.align		4
.L_24:
        /*0060*/ 	.byte	0x04, 0x2f
        /*0062*/ 	.short	(.L_26 - .L_25)
	.align		4
.L_25:
        /*0064*/ 	.word	index@(_Z12real2complexPfP6float2i)
        /*0068*/ 	.word	0x0000000c


	//----- nvinfo : EIATTR_FRAME_SIZE
	.align		4
.L_26:
        /*006c*/ 	.byte	0x04, 0x11
        /*006e*/ 	.short	(.L_28 - .L_27)
	.align		4
.L_27:
        /*0070*/ 	.word	index@(_Z12real2complexPfP6float2i)
        /*0074*/ 	.word	0x00000000


	//----- nvinfo : EIATTR_REGCOUNT
	.align		4
.L_28:
        /*0078*/ 	.byte	0x04, 0x2f
        /*007a*/ 	.short	(.L_30 - .L_29)
	.align		4
.L_29:
        /*007c*/ 	.word	index@(_Z13solve_PoissonP6float2S0_if)
        /*0080*/ 	.word	0x00000011


	//----- nvinfo : EIATTR_FRAME_SIZE
	.align		4
.L_30:
        /*0084*/ 	.byte	0x04, 0x11
        /*0086*/ 	.short	(.L_32 - .L_31)
	.align		4
.L_31:
        /*0088*/ 	.word	index@($__internal_1_$__cuda_sm3x_div_rn_noftz_f32_slowpath)
        /*008c*/ 	.word	0x00000000


	//----- nvinfo : EIATTR_FRAME_SIZE
	.align		4
.L_32:
        /*0090*/ 	.byte	0x04, 0x11
        /*0092*/ 	.short	(.L_34 - .L_33)
	.align		4
.L_33:
        /*0094*/ 	.word	index@(_Z13solve_PoissonP6float2S0_if)
        /*0098*/ 	.word	0x00000000


	//----- nvinfo : EIATTR_REGCOUNT
	.align		4
.L_34:
        /*009c*/ 	.byte	0x04, 0x2f
        /*009e*/ 	.short	(.L_36 - .L_35)
	.align		4
.L_35:
        /*00a0*/ 	.word	index@(_Z12complex2realP6float2Pfi)
        /*00a4*/ 	.word	0x00000010


	//----- nvinfo : EIATTR_FRAME_SIZE
	.align		4
.L_36:
        /*00a8*/ 	.byte	0x04, 0x11
        /*00aa*/ 	.short	(.L_38 - .L_37)
	.align		4
.L_37:
        /*00ac*/ 	.word	index@($__internal_0_$__cuda_sm3x_div_rn_noftz_f32_slowpath)
        /*00b0*/ 	.word	0x00000000


	//----- nvinfo : EIATTR_FRAME_SIZE
	.align		4
.L_38:
        /*00b4*/ 	.byte	0x04, 0x11
        /*00b6*/ 	.short	(.L_40 - .L_39)
	.align		4
.L_39:
        /*00b8*/ 	.word	index@(_Z12complex2realP6float2Pfi)
        /*00bc*/ 	.word	0x00000000


	//----- nvinfo : EIATTR_MIN_STACK_SIZE
	.align		4
.L_40:
        /*00c0*/ 	.byte	0x04, 0x12
        /*00c2*/ 	.short	(.L_42 - .L_41)
	.align		4
.L_41:
        /*00c4*/ 	.word	index@(_Z12complex2realP6float2Pfi)
        /*00c8*/ 	.word	0x00000000


	//----- nvinfo : EIATTR_MIN_STACK_SIZE
	.align		4
.L_42:
        /*00cc*/ 	.byte	0x04, 0x12
        /*00ce*/ 	.short	(.L_44 - .L_43)
	.align		4
.L_43:
        /*00d0*/ 	.word	index@(_Z13solve_PoissonP6float2S0_if)
        /*00d4*/ 	.word	0x00000000


	//----- nvinfo : EIATTR_MIN_STACK_SIZE
	.align		4
.L_44:
        /*00d8*/ 	.byte	0x04, 0x12
        /*00da*/ 	.short	(.L_46 - .L_45)
	.align		4
.L_45:
        /*00dc*/ 	.word	index@(_Z12real2complexPfP6float2i)
        /*00e0*/ 	.word	0x00000000


	//----- nvinfo : EIATTR_MIN_STACK_SIZE
	.align		4
.L_46:
        /*00e4*/ 	.byte	0x04, 0x12
        /*00e6*/ 	.short	(.L_48 - .L_47)
	.align		4
.L_47:
        /*00e8*/ 	.word	index@(_Z15calculoDensidadPfS_S_iif)
        /*00ec*/ 	.word	0x00000000


	//----- nvinfo : EIATTR_MIN_STACK_SIZE
	.align		4
.L_48:
        /*00f0*/ 	.byte	0x04, 0x12
        /*00f2*/ 	.short	(.L_50 - .L_49)
	.align		4
.L_49:
        /*00f4*/ 	.word	index@(_Z22inicializacionDensidadPfi)
        /*00f8*/ 	.word	0x00000000


	//----- nvinfo : EIATTR_MIN_STACK_SIZE
	.align		4
.L_50:
        /*00fc*/ 	.byte	0x04, 0x12
        /*00fe*/ 	.short	(.L_52 - .L_51)
	.align		4
.L_51:
        /*0100*/ 	.word	index@(_Z22distribucionParticulasPfS_S_S_iP17curandStateXORWOWff)
        /*0104*/ 	.word	0x00000000
.L_52:


//--------------------- .nv.compat                --------------------------
	.section	.nv.compat,"",@"SHT_CUDA_COMPAT_INFO"
	.align	4
        /*0000*/ 	.byte	0x02, 0x09, 0x00, 0x00, 0x02, 0x02, 0x01, 0x00, 0x02, 0x05, 0x05, 0x00, 0x03, 0x07, 0x01, 0x01
        /*0010*/ 	.byte	0x02, 0x03, 0x00, 0x00, 0x02, 0x06, 0x01, 0x00, 0x04, 0x0b, 0x08, 0x00, 0x01, 0x00, 0x00, 0x00
        /*0020*/ 	.byte	0x00, 0x00, 0x00, 0x00


//--------------------- .nv.info._Z12complex2realP6float2Pfi --------------------------
	.section	.nv.info._Z12complex2realP6float2Pfi,"",@"SHT_CUDA_INFO"
	.sectionflags	@""
	.align	4


	//----- nvinfo : EIATTR_CUDA_API_VERSION
	.align		4
        /*0000*/ 	.byte	0x04, 0x37
        /*0002*/ 	.short	(.L_54 - .L_53)
.L_53:
        /*0004*/ 	.word	0x00000082


	//----- nvinfo : EIATTR_KPARAM_INFO
	.align		4
.L_54:
        /*0008*/ 	.byte	0x04, 0x17
        /*000a*/ 	.short	(.L_56 - .L_55)
.L_55:
        /*000c*/ 	.word	0x00000000
        /*0010*/ 	.short	0x0002
        /*0012*/ 	.short	0x0010
        /*0014*/ 	.byte	0x00, 0xf0, 0x11, 0x00


	//----- nvinfo : EIATTR_KPARAM_INFO
	.align		4
.L_56:
        /*0018*/ 	.byte	0x04, 0x17
        /*001a*/ 	.short	(.L_58 - .L_57)
.L_57:
        /*001c*/ 	.word	0x00000000
        /*0020*/ 	.short	0x0001
        /*0022*/ 	.short	0x0008
        /*0024*/ 	.byte	0x00, 0xf5, 0x21, 0x00


	//----- nvinfo : EIATTR_KPARAM_INFO
	.align		4
.L_58:
        /*0028*/ 	.byte	0x04, 0x17
        /*002a*/ 	.short	(.L_60 - .L_59)
.L_59:
        /*002c*/ 	.word	0x00000000
        /*0030*/ 	.short	0x0000
        /*0032*/ 	.short	0x0000
        /*0034*/ 	.byte	0x00, 0xf5, 0x21, 0x00


	//----- nvinfo : EIATTR_SPARSE_MMA_MASK
	.align		4
.L_60:
        /*0038*/ 	.byte	0x03, 0x50
        /*003a*/ 	.short	0x0000


	//----- nvinfo : EIATTR_MAXREG_COUNT
	.align		4
        /*003c*/ 	.byte	0x03, 0x1b
        /*003e*/ 	.short	0x00ff


	//----- nvinfo : EIATTR_MERCURY_ISA_VERSION
	.align		4
        /*0040*/ 	.byte	0x03, 0x5f
        /*0042*/ 	.short	0x0101


	//----- nvinfo : EIATTR_VRC_CTA_INIT_COUNT
	.align		4
        /*0044*/ 	.byte	0x02, 0x4a
	.zero		1
	.zero		1


	//----- nvinfo : EIATTR_EXIT_INSTR_OFFSETS
	.align		4
        /*0048*/ 	.byte	0x04, 0x1c
        /*004a*/ 	.short	(.L_62 - .L_61)


	//   ....[0]....
.L_61:
        /*004c*/ 	.word	0x000000c0


	//   ....[1]....
        /*0050*/ 	.word	0x00000240


	//----- nvinfo : EIATTR_CRS_STACK_SIZE
	.align		4
.L_62:
        /*0054*/ 	.byte	0x04, 0x1e
        /*0056*/ 	.short	(.L_64 - .L_63)
.L_63:
        /*0058*/ 	.word	0x00000000


	//----- nvinfo : EIATTR_CBANK_PARAM_SIZE
	.align		4
.L_64:
        /*005c*/ 	.byte	0x03, 0x19
        /*005e*/ 	.short	0x0014


	//----- nvinfo : EIATTR_PARAM_CBANK
	.align		4
        /*0060*/ 	.byte	0x04, 0x0a
        /*0062*/ 	.short	(.L_66 - .L_65)
	.align		4
.L_65:
        /*0064*/ 	.word	index@(.nv.constant0._Z12complex2realP6float2Pfi)
        /*0068*/ 	.short	0x0380
        /*006a*/ 	.short	0x0014


	//----- nvinfo : EIATTR_SW_WAR
	.align		4
.L_66:
        /*006c*/ 	.byte	0x04, 0x36
        /*006e*/ 	.short	(.L_68 - .L_67)
.L_67:
        /*0070*/ 	.word	0x00000008
.L_68:


//--------------------- .nv.info._Z13solve_PoissonP6float2S0_if --------------------------
	.section	.nv.info._Z13solve_PoissonP6float2S0_if,"",@"SHT_CUDA_INFO"
	.sectionflags	@""
	.align	4


	//----- nvinfo : EIATTR_CUDA_API_VERSION
	.align		4
        /*0000*/ 	.byte	0x04, 0x37
        /*0002*/ 	.short	(.L_70 - .L_69)
.L_69:
        /*0004*/ 	.word	0x00000082


	//----- nvinfo : EIATTR_KPARAM_INFO
	.align		4
.L_70:
        /*0008*/ 	.byte	0x04, 0x17
        /*000a*/ 	.short	(.L_72 - .L_71)
.L_71:
        /*000c*/ 	.word	0x00000000
        /*0010*/ 	.short	0x0003
        /*0012*/ 	.short	0x0014
        /*0014*/ 	.byte	0x00, 0xf0, 0x11, 0x00


	//----- nvinfo : EIATTR_KPARAM_INFO
	.align		4
.L_72:
        /*0018*/ 	.byte	0x04, 0x17
        /*001a*/ 	.short	(.L_74 - .L_73)
.L_73:
        /*001c*/ 	.word	0x00000000
        /*0020*/ 	.short	0x0002
        /*0022*/ 	.short	0x0010
        /*0024*/ 	.byte	0x00, 0xf0, 0x11, 0x00


	//----- nvinfo : EIATTR_KPARAM_INFO
	.align		4
.L_74:
        /*0028*/ 	.byte	0x04, 0x17
        /*002a*/ 	.short	(.L_76 - .L_75)
.L_75:
        /*002c*/ 	.word	0x00000000
        /*0030*/ 	.short	0x0001
        /*0032*/ 	.short	0x0008
        /*0034*/ 	.byte	0x00, 0xf5, 0x21, 0x00


	//----- nvinfo : EIATTR_KPARAM_INFO
	.align		4
.L_76:
        /*0038*/ 	.byte	0x04, 0x17
        /*003a*/ 	.short	(.L_78 - .L_77)
.L_77:
        /*003c*/ 	.word	0x00000000
        /*0040*/ 	.short	0x0000
        /*0042*/ 	.short	0x0000
        /*0044*/ 	.byte	0x00, 0xf5, 0x21, 0x00


	//----- nvinfo : EIATTR_SPARSE_MMA_MASK
	.align		4
.L_78:
        /*0048*/ 	.byte	0x03, 0x50
        /*004a*/ 	.short	0x0000


	//----- nvinfo : EIATTR_MAXREG_COUNT
	.align		4
        /*004c*/ 	.byte	0x03, 0x1b
        /*004e*/ 	.short	0x00ff


	//----- nvinfo : EIATTR_MERCURY_ISA_VERSION
	.align		4
        /*0050*/ 	.byte	0x03, 0x5f
        /*0052*/ 	.short	0x0101


	//----- nvinfo : EIATTR_VRC_CTA_INIT_COUNT
	.align		4
        /*0054*/ 	.byte	0x02, 0x4a
	.zero		1
	.zero		1


	//----- nvinfo : EIATTR_EXIT_INSTR_OFFSETS
	.align		4
        /*0058*/ 	.byte	0x04, 0x1c
        /*005a*/ 	.short	(.L_80 - .L_79)


	//   ....[0]....
.L_79:
        /*005c*/ 	.word	0x000000c0


	//   ....[1]....
        /*0060*/ 	.word	0x000004d0


	//----- nvinfo : EIATTR_CRS_STACK_SIZE
	.align		4
.L_80:
        /*0064*/ 	.byte	0x04, 0x1e
        /*0066*/ 	.short	(.L_82 - .L_81)
.L_81:
        /*0068*/ 	.word	0x00000000


	//----- nvinfo : EIATTR_CBANK_PARAM_SIZE
	.align		4
.L_82:
        /*006c*/ 	.byte	0x03, 0x19
        /*006e*/ 	.short	0x0018


	//----- nvinfo : EIATTR_PARAM_CBANK
	.align		4
        /*0070*/ 	.byte	0x04, 0x0a
        /*0072*/ 	.short	(.L_84 - .L_83)
	.align		4
.L_83:
        /*0074*/ 	.word	index@(.nv.constant0._Z13solve_PoissonP6float2S0_if)
        /*0078*/ 	.short	0x0380
        /*007a*/ 	.short	0x0018


	//----- nvinfo : EIATTR_SW_WAR
	.align		4
.L_84:
        /*007c*/ 	.byte	0x04, 0x36
        /*007e*/ 	.short	(.L_86 - .L_85)
.L_85:
        /*0080*/ 	.word	0x00000008
.L_86:


//--------------------- .nv.info._Z12real2complexPfP6float2i --------------------------
	.section	.nv.info._Z12real2complexPfP6float2i,"",@"SHT_CUDA_INFO"
	.sectionflags	@""
	.align	4


	//----- nvinfo : EIATTR_CUDA_API_VERSION
	.align		4
        /*0000*/ 	.byte	0x04, 0x37
        /*0002*/ 	.short	(.L_88 - .L_87)
.L_87:
        /*0004*/ 	.word	0x00000082


	//----- nvinfo : EIATTR_KPARAM_INFO
	.align		4
.L_88:
        /*0008*/ 	.byte	0x04, 0x17
        /*000a*/ 	.short	(.L_90 - .L_89)
.L_89:
        /*000c*/ 	.word	0x00000000
        /*0010*/ 	.short	0x0002
        /*0012*/ 	.short	0x0010
        /*0014*/ 	.byte	0x00, 0xf0, 0x11, 0x00


	//----- nvinfo : EIATTR_KPARAM_INFO
	.align		4
.L_90:
        /*0018*/ 	.byte	0x04, 0x17
        /*001a*/ 	.short	(.L_92 - .L_91)
.L_91:
        /*001c*/ 	.word	0x00000000
        /*0020*/ 	.short	0x0001
        /*0022*/ 	.short	0x0008
        /*0024*/ 	.byte	0x00, 0xf5, 0x21, 0x00


	//----- nvinfo : EIATTR_KPARAM_INFO
	.align		4
.L_92:
        /*0028*/ 	.byte	0x04, 0x17
        /*002a*/ 	.short	(.L_94 - .L_93)
.L_93:
        /*002c*/ 	.word	0x00000000
        /*0030*/ 	.short	0x0000
        /*0032*/ 	.short	0x0000
        /*0034*/ 	.byte	0x00, 0xf5, 0x21, 0x00


	//----- nvinfo : EIATTR_SPARSE_MMA_MASK
	.align		4
.L_94:
        /*0038*/ 	.byte	0x03, 0x50
        /*003a*/ 	.short	0x0000


	//----- nvinfo : EIATTR_MAXREG_COUNT
	.align		4
        /*003c*/ 	.byte	0x03, 0x1b
        /*003e*/ 	.short	0x00ff


	//----- nvinfo : EIATTR_MERCURY_ISA_VERSION
	.align		4
        /*0040*/ 	.byte	0x03, 0x5f
        /*0042*/ 	.short	0x0101


	//----- nvinfo : EIATTR_VRC_CTA_INIT_COUNT
	.align		4
        /*0044*/ 	.byte	0x02, 0x4a
	.zero		1
	.zero		1


	//----- nvinfo : EIATTR_EXIT_INSTR_OFFSETS
	.align		4
        /*0048*/ 	.byte	0x04, 0x1c
        /*004a*/ 	.short	(.L_96 - .L_95)


	//   ....[0]....
.L_95:
        /*004c*/ 	.word	0x000000d0


	//   ....[1]....
        /*0050*/ 	.word	0x00000160


	//----- nvinfo : EIATTR_CBANK_PARAM_SIZE
	.align		4
.L_96:
        /*0054*/ 	.byte	0x03, 0x19
        /*0056*/ 	.short	0x0014


	//----- nvinfo : EIATTR_PARAM_CBANK
	.align		4
        /*0058*/ 	.byte	0x04, 0x0a
        /*005a*/ 	.short	(.L_98 - .L_97)
	.align		4
.L_97:
        /*005c*/ 	.word	index@(.nv.constant0._Z12real2complexPfP6float2i)
        /*0060*/ 	.short	0x0380
        /*0062*/ 	.short	0x0014


	//----- nvinfo : EIATTR_SW_WAR
	.align		4
.L_98:
        /*0064*/ 	.byte	0x04, 0x36
        /*0066*/ 	.short	(.L_100 - .L_99)
.L_99:
        /*0068*/ 	.word	0x00000008
.L_100:


//--------------------- .nv.info._Z15calculoDensidadPfS_S_iif --------------------------
	.section	.nv.info._Z15calculoDensidadPfS_S_iif,"",@"SHT_CUDA_INFO"
	.sectionflags	@""
	.align	4


	//----- nvinfo : EIATTR_CUDA_API_VERSION
	.align		4
        /*0000*/ 	.byte	0x04, 0x37
        /*0002*/ 	.short	(.L_102 - .L_101)
.L_101:
        /*0004*/ 	.word	0x00000082


	//----- nvinfo : EIATTR_KPARAM_INFO
	.align		4
.L_102:
        /*0008*/ 	.byte	0x04, 0x17
        /*000a*/ 	.short	(.L_104 - .L_103)
.L_103:
        /*000c*/ 	.word	0x00000000
        /*0010*/ 	.short	0x0005
        /*0012*/ 	.short	0x0020
        /*0014*/ 	.byte	0x00, 0xf0, 0x11, 0x00


	//----- nvinfo : EIATTR_KPARAM_INFO
	.align		4
.L_104:
        /*0018*/ 	.byte	0x04, 0x17
        /*001a*/ 	.short	(.L_106 - .L_105)
.L_105:
        /*001c*/ 	.word	0x00000000
        /*0020*/ 	.short	0x0004
        /*0022*/ 	.short	0x001c
        /*0024*/ 	.byte	0x00, 0xf0, 0x11, 0x00


	//----- nvinfo : EIATTR_KPARAM_INFO
	.align		4
.L_106:
        /*0028*/ 	.byte	0x04, 0x17
        /*002a*/ 	.short	(.L_108 - .L_107)
.L_107:
        /*002c*/ 	.word	0x00000000
        /*0030*/ 	.short	0x0003
        /*0032*/ 	.short	0x0018
        /*0034*/ 	.byte	0x00, 0xf0, 0x11, 0x00


	//----- nvinfo : EIATTR_KPARAM_INFO
	.align		4
.L_108:
        /*0038*/ 	.byte	0x04, 0x17
        /*003a*/ 	.short	(.L_110 - .L_109)
.L_109:
        /*003c*/ 	.word	0x00000000
        /*0040*/ 	.short	0x0002
        /*0042*/ 	.short	0x0010
        /*0044*/ 	.byte	0x00, 0xf5, 0x21, 0x00


	//----- nvinfo : EIATTR_KPARAM_INFO
	.align		4
.L_110:
        /*0048*/ 	.byte	0x04, 0x17
        /*004a*/ 	.short	(.L_112 - .L_111)
.L_111:
        /*004c*/ 	.word	0x00000000
        /*0050*/ 	.short	0x0001
        /*0052*/ 	.short	0x0008
        /*0054*/ 	.byte	0x00, 0xf5, 0x21, 0x00


	//----- nvinfo : EIATTR_KPARAM_INFO
	.align		4
.L_112:
        /*0058*/ 	.byte	0x04, 0x17
        /*005a*/ 	.short	(.L_114 - .L_113)
.L_113:
        /*005c*/ 	.word	0x00000000
        /*0060*/ 	.short	0x0000
        /*0062*/ 	.short	0x0000
        /*0064*/ 	.byte	0x00, 0xf5, 0x21, 0x00


	//----- nvinfo : EIATTR_SPARSE_MMA_MASK
	.align		4
.L_114:
        /*0068*/ 	.byte	0x03, 0x50
        /*006a*/ 	.short	0x0000


	//----- nvinfo : EIATTR_MAXREG_COUNT
	.align		4
        /*006c*/ 	.byte	0x03, 0x1b
        /*006e*/ 	.short	0x00ff


	//----- nvinfo : EIATTR_MERCURY_ISA_VERSION
	.align		4
        /*0070*/ 	.byte	0x03, 0x5f
        /*0072*/ 	.short	0x0101


	//----- nvinfo : EIATTR_VRC_CTA_INIT_COUNT
	.align		4
        /*0074*/ 	.byte	0x02, 0x4a
	.zero		1
	.zero		1


	//----- nvinfo : EIATTR_EXIT_INSTR_OFFSETS
	.align		4
        /*0078*/ 	.byte	0x04, 0x1c
        /*007a*/ 	.short	(.L_116 - .L_115)


	//   ....[0]....
.L_115:
        /*007c*/ 	.word	0x00000190


	//   ....[1]....
        /*0080*/ 	.word	0x00000870


	//   ....[2]....
        /*0084*/ 	.word	0x00000990


	//----- nvinfo : EIATTR_CRS_STACK_SIZE
	.align		4
.L_116:
        /*0088*/ 	.byte	0x04, 0x1e
        /*008a*/ 	.short	(.L_118 - .L_117)
.L_117:
        /*008c*/ 	.word	0x00000000


	//----- nvinfo : EIATTR_CBANK_PARAM_SIZE
	.align		4
.L_118:
        /*0090*/ 	.byte	0x03, 0x19
        /*0092*/ 	.short	0x0024


	//----- nvinfo : EIATTR_PARAM_CBANK
	.align		4
        /*0094*/ 	.byte	0x04, 0x0a
        /*0096*/ 	.short	(.L_120 - .L_119)
	.align		4
.L_119:
        /*0098*/ 	.word	index@(.nv.constant0._Z15calculoDensidadPfS_S_iif)
        /*009c*/ 	.short	0x0380
        /*009e*/ 	.short	0x0024


	//----- nvinfo : EIATTR_SW_WAR
	.align		4
.L_120:
        /*00a0*/ 	.byte	0x04, 0x36
        /*00a2*/ 	.short	(.L_122 - .L_121)
.L_121:
        /*00a4*/ 	.word	0x00000008
.L_122:


//--------------------- .nv.info._Z22inicializacionDensidadPfi --------------------------
	.section	.nv.info._Z22inicializacionDensidadPfi,"",@"SHT_CUDA_INFO"
	.sectionflags	@""
	.align	4


	//----- nvinfo : EIATTR_CUDA_API_VERSION
	.align		4
        /*0000*/ 	.byte	0x04, 0x37
        /*0002*/ 	.short	(.L_124 - .L_123)
.L_123:
        /*0004*/ 	.word	0x00000082


	//----- nvinfo : EIATTR_KPARAM_INFO
	.align		4
.L_124:
        /*0008*/ 	.byte	0x04, 0x17
        /*000a*/ 	.short	(.L_126 - .L_125)
.L_125:
        /*000c*/ 	.word	0x00000000
        /*0010*/ 	.short	0x0001
        /*0012*/ 	.short	0x0008
        /*0014*/ 	.byte	0x00, 0xf0, 0x11, 0x00


	//----- nvinfo : EIATTR_KPARAM_INFO
	.align		4
.L_126:
        /*0018*/ 	.byte	0x04, 0x17
        /*001a*/ 	.short	(.L_128 - .L_127)
.L_127:
        /*001c*/ 	.word	0x00000000
        /*0020*/ 	.short	0x0000
        /*0022*/ 	.short	0x0000
        /*0024*/ 	.byte	0x00, 0xf5, 0x21, 0x00


	//----- nvinfo : EIATTR_SPARSE_MMA_MASK
	.align		4
.L_128:
        /*0028*/ 	.byte	0x03, 0x50
        /*002a*/ 	.short	0x0000


	//----- nvinfo : EIATTR_MAXREG_COUNT
	.align		4
        /*002c*/ 	.byte	0x03, 0x1b
        /*002e*/ 	.short	0x00ff


	//----- nvinfo : EIATTR_MERCURY_ISA_VERSION
	.align		4
        /*0030*/ 	.byte	0x03, 0x5f
        /*0032*/ 	.short	0x0101


	//----- nvinfo : EIATTR_VRC_CTA_INIT_COUNT
	.align		4
        /*0034*/ 	.byte	0x02, 0x4a
	.zero		1
	.zero		1


	//----- nvinfo : EIATTR_EXIT_INSTR_OFFSETS
	.align		4
        /*0038*/ 	.byte	0x04, 0x1c
        /*003a*/ 	.short	(.L_130 - .L_129)


	//   ....[0]....
.L_129:
        /*003c*/ 	.word	0x00000080


	//   ....[1]....
        /*0040*/ 	.word	0x000000d0


	//----- nvinfo : EIATTR_CBANK_PARAM_SIZE
	.align		4
.L_130:
        /*0044*/ 	.byte	0x03, 0x19
        /*0046*/ 	.short	0x000c


	//----- nvinfo : EIATTR_PARAM_CBANK
	.align		4
        /*0048*/ 	.byte	0x04, 0x0a
        /*004a*/ 	.short	(.L_132 - .L_131)
	.align		4
.L_131:
        /*004c*/ 	.word	index@(.nv.constant0._Z22inicializacionDensidadPfi)
        /*0050*/ 	.short	0x0380
        /*0052*/ 	.short	0x000c


	//----- nvinfo : EIATTR_SW_WAR
	.align		4
.L_132:
        /*0054*/ 	.byte	0x04, 0x36
        /*0056*/ 	.short	(.L_134 - .L_133)
.L_133:
        /*0058*/ 	.word	0x00000008
.L_134:


//--------------------- .nv.info._Z22distribucionParticulasPfS_S_S_iP17curandStateXORWOWff --------------------------
	.section	.nv.info._Z22distribucionParticulasPfS_S_S_iP17curandStateXORWOWff,"",@"SHT_CUDA_INFO"
	.sectionflags	@""
	.align	4


	//----- nvinfo : EIATTR_CUDA_API_VERSION
	.align		4
        /*0000*/ 	.byte	0x04, 0x37
        /*0002*/ 	.short	(.L_136 - .L_135)
.L_135:
        /*0004*/ 	.word	0x00000082


	//----- nvinfo : EIATTR_KPARAM_INFO
	.align		4
.L_136:
        /*0008*/ 	.byte	0x04, 0x17
        /*000a*/ 	.short	(.L_138 - .L_137)
.L_137:
        /*000c*/ 	.word	0x00000000
        /*0010*/ 	.short	0x0007
        /*0012*/ 	.short	0x0034
        /*0014*/ 	.byte	0x00, 0xf0, 0x11, 0x00


	//----- nvinfo : EIATTR_KPARAM_INFO
	.align		4
.L_138:
        /*0018*/ 	.byte	0x04, 0x17
        /*001a*/ 	.short	(.L_140 - .L_139)
.L_139:
        /*001c*/ 	.word	0x00000000
        /*0020*/ 	.short	0x0006
        /*0022*/ 	.short	0x0030
        /*0024*/ 	.byte	0x00, 0xf0, 0x11, 0x00


	//----- nvinfo : EIATTR_KPARAM_INFO
	.align		4
.L_140:
        /*0028*/ 	.byte	0x04, 0x17
        /*002a*/ 	.short	(.L_142 - .L_141)
.L_141:
        /*002c*/ 	.word	0x00000000
        /*0030*/ 	.short	0x0005
        /*0032*/ 	.short	0x0028
        /*0034*/ 	.byte	0x00, 0xf5, 0x21, 0x00


	//----- nvinfo : EIATTR_KPARAM_INFO
	.align		4
.L_142:
        /*0038*/ 	.byte	0x04, 0x17
        /*003a*/ 	.short	(.L_144 - .L_143)
.L_143:
        /*003c*/ 	.word	0x00000000
        /*0040*/ 	.short	0x0004
        /*0042*/ 	.short	0x0020
        /*0044*/ 	.byte	0x00, 0xf0, 0x11, 0x00


	//----- nvinfo : EIATTR_KPARAM_INFO
	.align		4
.L_144:
        /*0048*/ 	.byte	0x04, 0x17
        /*004a*/ 	.short	(.L_146 - .L_145)
.L_145:
        /*004c*/ 	.word	0x00000000
        /*0050*/ 	.short	0x0003
        /*0052*/ 	.short	0x0018
        /*0054*/ 	.byte	0x00, 0xf5, 0x21, 0x00


	//----- nvinfo : EIATTR_KPARAM_INFO
	.align		4
.L_146:
        /*0058*/ 	.byte	0x04, 0x17
        /*005a*/ 	.short	(.L_148 - .L_147)
.L_147:
        /*005c*/ 	.word	0x00000000
        /*0060*/ 	.short	0x0002
        /*0062*/ 	.short	0x0010
        /*0064*/ 	.byte	0x00, 0xf5, 0x21, 0x00


	//----- nvinfo : EIATTR_KPARAM_INFO
	.align		4
.L_148:
        /*0068*/ 	.byte	0x04, 0x17
        /*006a*/ 	.short	(.L_150 - .L_149)
.L_149:
        /*006c*/ 	.word	0x00000000
        /*0070*/ 	.short	0x0001
        /*0072*/ 	.short	0x0008
        /*0074*/ 	.byte	0x00, 0xf5, 0x21, 0x00


	//----- nvinfo : EIATTR_KPARAM_INFO
	.align		4
.L_150:
        /*0078*/ 	.byte	0x04, 0x17
        /*007a*/ 	.short	(.L_152 - .L_151)
.L_151:
        /*007c*/ 	.word	0x00000000
        /*0080*/ 	.short	0x0000
        /*0082*/ 	.short	0x0000
        /*0084*/ 	.byte	0x00, 0xf5, 0x21, 0x00


	//----- nvinfo : EIATTR_SPARSE_MMA_MASK
	.align		4
.L_152:
        /*0088*/ 	.byte	0x03, 0x50
        /*008a*/ 	.short	0x0000


	//----- nvinfo : EIATTR_MAXREG_COUNT
	.align		4
        /*008c*/ 	.byte	0x03, 0x1b
        /*008e*/ 	.short	0x00ff


	//----- nvinfo : EIATTR_MERCURY_ISA_VERSION
	.align		4
        /*0090*/ 	.byte	0x03, 0x5f
        /*0092*/ 	.short	0x0101


	//----- nvinfo : EIATTR_VRC_CTA_INIT_COUNT
	.align		4
        /*0094*/ 	.byte	0x02, 0x4a
	.zero		1
	.zero		1


	//----- nvinfo : EIATTR_EXIT_INSTR_OFFSETS
	.align		4
        /*0098*/ 	.byte	0x04, 0x1c
        /*009a*/ 	.short	(.L_154 - .L_153)


	//   ....[0]....
.L_153:
        /*009c*/ 	.word	0x000001b0


	//   ....[1]....
        /*00a0*/ 	.word	0x00001ae0


	//----- nvinfo : EIATTR_CRS_STACK_SIZE
	.align		4
.L_154:
        /*00a4*/ 	.byte	0x04, 0x1e
        /*00a6*/ 	.short	(.L_156 - .L_155)
.L_155:
        /*00a8*/ 	.word	0x00000000


	//----- nvinfo : EIATTR_CBANK_PARAM_SIZE
	.align		4
.L_156:
        /*00ac*/ 	.byte	0x03, 0x19
        /*00ae*/ 	.short	0x0038


	//----- nvinfo : EIATTR_PARAM_CBANK
	.align		4
        /*00b0*/ 	.byte	0x04, 0x0a
        /*00b2*/ 	.short	(.L_158 - .L_157)
	.align		4
.L_157:
        /*00b4*/ 	.word	index@(.nv.constant0._Z22distribucionParticulasPfS_S_S_iP17curandStateXORWOWff)
        /*00b8*/ 	.short	0x0380
        /*00ba*/ 	.short	0x0038


	//----- nvinfo : EIATTR_SW_WAR
	.align		4
.L_158:
        /*00bc*/ 	.byte	0x04, 0x36
        /*00be*/ 	.short	(.L_160 - .L_159)
.L_159:
        /*00c0*/ 	.word	0x00000008
.L_160:


//--------------------- .nv.callgraph             --------------------------
	.section	.nv.callgraph,"",@"SHT_CUDA_CALLGRAPH"
	.align	4
	.sectionentsize	8
	.align		4
        /*0000*/ 	.word	0x00000000
	.align		4
        /*0004*/ 	.word	0xffffffff
	.align		4
        /*0008*/ 	.word	0x00000000
	.align		4
        /*000c*/ 	.word	0xfffffffe
	.align		4
        /*0010*/ 	.word	0x00000000
	.align		4
        /*0014*/ 	.word	0xfffffffd
	.align		4
        /*0018*/ 	.word	0x00000000
	.align		4
        /*001c*/ 	.word	0xfffffffc


//--------------------- .nv.constant4             --------------------------
	.section	.nv.constant4,"a",@progbits
	.align	8
	.align		8
.nv.constant4:
        /*0000*/ 	.dword	precalc_xorwow_matrix
	.align		8
        /*0008*/ 	.dword	precalc_xorwow_offset_matrix
	.align		8
        /*0010*/ 	.dword	mrg32k3aM1
	.align		8
        /*0018*/ 	.dword	mrg32k3aM2
	.align		8
        /*0020*/ 	.dword	mrg32k3aM1SubSeq
	.align		8
        /*0028*/ 	.dword	mrg32k3aM2SubSeq
	.align		8
        /*0030*/ 	.dword	mrg32k3aM1Seq
	.align		8
        /*0038*/ 	.dword	mrg32k3aM2Seq


//--------------------- .nv.constant3             --------------------------
	.section	.nv.constant3,"a",@progbits
	.align	8
.nv.constant3:
	.type		__cr_lgamma_table,@object
	.size		__cr_lgamma_table,(.L_8 - __cr_lgamma_table)
__cr_lgamma_table:
        /*0000*/ 	.byte	0x00, 0x00, 0x00, 0x00, 0x00, 0x00, 0x00, 0x00, 0x00, 0x00, 0x00, 0x00, 0x00, 0x00, 0x00, 0x00
        /*0010*/ 	.byte	0xef, 0x39, 0xfa, 0xfe, 0x42, 0x2e, 0xe6, 0x3f, 0x02, 0x20, 0x2a, 0xfa, 0x0b, 0xab, 0xfc, 0x3f
        /*0020*/ 	.byte	0xf9, 0x2c, 0x92, 0x7c, 0xa7, 0x6c, 0x09, 0x40, 0xc9, 0x79, 0x44, 0x3c, 0x64, 0x26, 0x13, 0x40
        /*0030*/ 	.byte	0xca, 0x01, 0xcf, 0x3a, 0x27, 0x51, 0x1a, 0x40, 0x30, 0xcc, 0x2d, 0xf3, 0xe1, 0x0c, 0x21, 0x40
        /*0040*/ 	.byte	0x0d, 0xb7, 0xfc, 0x82, 0x8e, 0x35, 0x25, 0x40
.L_8:


//--------------------- .text._Z12complex2realP6float2Pfi --------------------------
	.section	.text._Z12complex2realP6float2Pfi,"ax",@progbits
	.align	128
        .global         _Z12complex2realP6float2Pfi
        .type           _Z12complex2realP6float2Pfi,@function
        .size           _Z12complex2realP6float2Pfi,(.L_x_74 - _Z12complex2realP6float2Pfi)
        .other          _Z12complex2realP6float2Pfi,@"STO_CUDA_ENTRY STV_DEFAULT"
_Z12complex2realP6float2Pfi:
.text._Z12complex2realP6float2Pfi:
[----:B------:R-:W-:Y:S01]  /*0000*/  LDC R1, c[0x0][0x37c] ;  /* 0x0000df00ff017b82 */ /* 0x000fe20000000800 */
[----:B------:R-:W0:Y:S07]  /*0010*/  S2R R3, SR_TID.X ;  /* 0x0000000000037919 */ /* 0x000e2e0000002100 */
[----:B------:R-:W0:Y:S01]  /*0020*/  S2UR UR4, SR_CTAID.X ;  /* 0x00000000000479c3 */ /* 0x000e220000002500 */
[----:B------:R-:W1:Y:S01]  /*0030*/  LDCU UR6, c[0x0][0x390] ;  /* 0x00007200ff0677ac */ /* 0x000e620008000800 */
[----:B------:R-:W2:Y:S06]  /*0040*/  S2R R5, SR_TID.Y ;  /* 0x0000000000057919 */ /* 0x000eac0000002200 */
[----:B------:R-:W0:Y:S08]  /*0050*/  LDC R2, c[0x0][0x360] ;  /* 0x0000d800ff027b82 */ /* 0x000e300000000800 */
[----:B------:R-:W2:Y:S08]  /*0060*/  S2UR UR5, SR_CTAID.Y ;  /* 0x00000000000579c3 */ /* 0x000eb00000002600 */
[----:B------:R-:W2:Y:S01]  /*0070*/  LDC R0, c[0x0][0x364] ;  /* 0x0000d900ff007b82 */ /* 0x000ea20000000800 */
[----:B0-----:R-:W-:-:S02]  /*0080*/  IMAD R2, R2, UR4, R3 ;  /* 0x0000000402027c24 */ /* 0x001fc4000f8e0203 */
[----:B--2---:R-:W-:-:S05]  /*0090*/  IMAD R3, R0, UR5, R5 ;  /* 0x0000000500037c24 */ /* 0x004fca000f8e0205 */
[----:B------:R-:W-:-:S04]  /*00a0*/  VIMNMX R0, PT, PT, R2, R3, !PT ;  /* 0x0000000302007248 */ /* 0x000fc80007fe0100 */
[----:B-1----:R-:W-:-:S13]  /*00b0*/  ISETP.GE.AND P0, PT, R0, UR6, PT ;  /* 0x0000000600007c0c */ /* 0x002fda000bf06270 */
[----:B------:R-:W-:Y:S05]  /*00c0*/  @P0 EXIT ;  /* 0x000000000000094d */ /* 0x000fea0003800000 */
[----:B------:R-:W0:Y:S01]  /*00d0*/  LDC.64 R4, c[0x0][0x380] ;  /* 0x0000e000ff047b82 */ /* 0x000e220000000a00 */
[----:B------:R-:W1:Y:S01]  /*00e0*/  LDCU.64 UR4, c[0x0][0x358] ;  /* 0x00006b00ff0477ac */ /* 0x000e620008000a00 */
[----:B------:R-:W-:-:S04]  /*00f0*/  IMAD R2, R3, UR6, R2 ;  /* 0x0000000603027c24 */ /* 0x000fc8000f8e0202 */
[----:B0-----:R-:W-:-:S05]  /*0100*/  IMAD.WIDE R4, R2, 0x8, R4 ;  /* 0x0000000802047825 */ /* 0x001fca00078e0204 */
[----:B-1----:R-:W2:Y:S01]  /*0110*/  LDG.E R0, desc[UR4][R4.64] ;  /* 0x0000000404007981 */ /* 0x002ea2000c1e1900 */
[----:B------:R-:W-:Y:S01]  /*0120*/  I2FP.F32.U32 R3, UR6 ;  /* 0x0000000600037c45 */ /* 0x000fe20008201000 */
[----:B------:R-:W-:Y:S04]  /*0130*/  BSSY.RECONVERGENT B0, `(.L_x_0) ;  /* 0x000000d000007945 */ /* 0x000fe80003800200 */
[----:B------:R-:W-:-:S04]  /*0140*/  FMUL R3, R3, R3 ;  /* 0x0000000303037220 */ /* 0x000fc80000400000 */
[----:B------:R-:W0:Y:S02]  /*0150*/  MUFU.RCP R6, R3 ;  /* 0x0000000300067308 */ /* 0x000e240000001000 */
[----:B0-----:R-:W-:-:S04]  /*0160*/  FFMA R7, -R3, R6, 1 ;  /* 0x3f80000003077423 */ /* 0x001fc80000000106 */
[----:B------:R-:W-:Y:S02]  /*0170*/  FFMA R7, R6, R7, R6 ;  /* 0x0000000706077223 */ /* 0x000fe40000000006 */
[----:B--2---:R-:W0:Y:S02]  /*0180*/  FCHK P0, R0, R3 ;  /* 0x0000000300007302 */ /* 0x004e240000000000 */
[----:B------:R-:W-:-:S04]  /*0190*/  FFMA R6, R0, R7, RZ ;  /* 0x0000000700067223 */ /* 0x000fc800000000ff */
[----:B------:R-:W-:-:S04]  /*01a0*/  FFMA R8, -R3, R6, R0 ;  /* 0x0000000603087223 */ /* 0x000fc80000000100 */
[----:B------:R-:W-:Y:S01]  /*01b0*/  FFMA R7, R7, R8, R6 ;  /* 0x0000000807077223 */ /* 0x000fe20000000006 */
[----:B0-----:R-:W-:Y:S06]  /*01c0*/  @!P0 BRA `(.L_x_1) ;  /* 0x00000000000c8947 */ /* 0x001fec0003800000 */
[----:B------:R-:W-:-:S07]  /*01d0*/  MOV R4, 0x1f0 ;  /* 0x000001f000047802 */ /* 0x000fce0000000f00 */
[----:B------:R-:W-:Y:S05]  /*01e0*/  CALL.REL.NOINC `($__internal_0_$__cuda_sm3x_div_rn_noftz_f32_slowpath) ;  /* 0x0000000000187944 */ /* 0x000fea0003c00000 */
[----:B------:R-:W-:-:S07]  /*01f0*/  IMAD.MOV.U32 R7, RZ, RZ, R0 ;  /* 0x000000ffff077224 */ /* 0x000fce00078e0000 */
.L_x_1:
[----:B------:R-:W-:Y:S05]  /*0200*/  BSYNC.RECONVERGENT B0 ;  /* 0x0000000000007941 */ /* 0x000fea0003800200 */
.L_x_0:
[----:B------:R-:W0:Y:S02]  /*0210*/  LDC.64 R4, c[0x0][0x388] ;  /* 0x0000e200ff047b82 */ /* 0x000e240000000a00 */
[----:B0-----:R-:W-:-:S05]  /*0220*/  IMAD.WIDE R2, R2, 0x4, R4 ;  /* 0x0000000402027825 */ /* 0x001fca00078e0204 */
[----:B------:R-:W-:Y:S01]  /*0230*/  STG.E desc[UR4][R2.64], R7 ;  /* 0x0000000702007986 */ /* 0x000fe2000c101904 */
[----:B------:R-:W-:Y:S05]  /*0240*/  EXIT ;  /* 0x000000000000794d */ /* 0x000fea0003800000 */
        .weak           $__internal_0_$__cuda_sm3x_div_rn_noftz_f32_slowpath
        .type           $__internal_0_$__cuda_sm3x_div_rn_noftz_f32_slowpath,@function
        .size           $__internal_0_$__cuda_sm3x_div_rn_noftz_f32_slowpath,(.L_x_74 - $__internal_0_$__cuda_sm3x_div_rn_noftz_f32_slowpath)
$__internal_0_$__cuda_sm3x_div_rn_noftz_f32_slowpath:
[--C-:B------:R-:W-:Y:S01]  /*0250*/  SHF.R.U32.HI R6, RZ, 0x17, R3.reuse ;  /* 0x00000017ff067819 */ /* 0x100fe20000011603 */
[----:B------:R-:W-:Y:S01]  /*0260*/  BSSY.RECONVERGENT B1, `(.L_x_2) ;  /* 0x0000064000017945 */ /* 0x000fe20003800200 */
[--C-:B------:R-:W-:Y:S01]  /*0270*/  SHF.R.U32.HI R5, RZ, 0x17, R0.reuse ;  /* 0x00000017ff057819 */ /* 0x100fe20000011600 */
[----:B------:R-:W-:Y:S01]  /*0280*/  IMAD.MOV.U32 R7, RZ, RZ, R0 ;  /* 0x000000ffff077224 */ /* 0x000fe200078e0000 */
[----:B------:R-:W-:Y:S01]  /*0290*/  LOP3.LUT R6, R6, 0xff, RZ, 0xc0, !PT ;  /* 0x000000ff06067812 */ /* 0x000fe200078ec0ff */
[----:B------:R-:W-:Y:S01]  /*02a0*/  IMAD.MOV.U32 R8, RZ, RZ, R3 ;  /* 0x000000ffff087224 */ /* 0x000fe200078e0003 */
[----:B------:R-:W-:-:S03]  /*02b0*/  LOP3.LUT R5, R5, 0xff, RZ, 0xc0, !PT ;  /* 0x000000ff05057812 */ /* 0x000fc600078ec0ff */
[----:B------:R-:W-:Y:S02]  /*02c0*/  VIADD R11, R6, 0xffffffff ;  /* 0xffffffff060b7836 */ /* 0x000fe40000000000 */
[----:B------:R-:W-:-:S03]  /*02d0*/  VIADD R10, R5, 0xffffffff ;  /* 0xffffffff050a7836 */ /* 0x000fc60000000000 */
[----:B------:R-:W-:-:S04]  /*02e0*/  ISETP.GT.U32.AND P0, PT, R11, 0xfd, PT ;  /* 0x000000fd0b00780c */ /* 0x000fc80003f04070 */
[----:B------:R-:W-:-:S13]  /*02f0*/  ISETP.GT.U32.OR P0, PT, R10, 0xfd, P0 ;  /* 0x000000fd0a00780c */ /* 0x000fda0000704470 */
[----:B------:R-:W-:Y:S01]  /*0300*/  @!P0 IMAD.MOV.U32 R9, RZ, RZ, RZ ;  /* 0x000000ffff098224 */ /* 0x000fe200078e00ff */
[----:B------:R-:W-:Y:S06]  /*0310*/  @!P0 BRA `(.L_x_3) ;  /* 0x00000000005c8947 */ /* 0x000fec0003800000 */
[----:B------:R-:W-:Y:S02]  /*0320*/  FSETP.GTU.FTZ.AND P0, PT, |R0|, +INF , PT ;  /* 0x7f8000000000780b */ /* 0x000fe40003f1c200 */
[----:B------:R-:W-:-:S04]  /*0330*/  FSETP.GTU.FTZ.AND P1, PT, |R3|, +INF , PT ;  /* 0x7f8000000300780b */ /* 0x000fc80003f3c200 */
[----:B------:R-:W-:-:S13]  /*0340*/  PLOP3.LUT P0, PT, P0, P1, PT, 0xf8, 0x8f ;  /* 0x00000000008f781c */ /* 0x000fda0000703f70 */
[----:B------:R-:W-:Y:S05]  /*0350*/  @P0 BRA `(.L_x_4) ;  /* 0x00000004004c0947 */ /* 0x000fea0003800000 */
[----:B------:R-:W-:-:S13]  /*0360*/  LOP3.LUT P0, RZ, R8, 0x7fffffff, R7, 0xc8, !PT ;  /* 0x7fffffff08ff7812 */ /* 0x000fda000780c807 */
[----:B------:R-:W-:Y:S05]  /*0370*/  @!P0 BRA `(.L_x_5) ;  /* 0x00000004003c8947 */ /* 0x000fea0003800000 */
[C---:B------:R-:W-:Y:S02]  /*0380*/  FSETP.NEU.FTZ.AND P2, PT, |R0|.reuse, +INF , PT ;  /* 0x7f8000000000780b */ /* 0x040fe40003f5d200 */
[----:B------:R-:W-:Y:S02]  /*0390*/  FSETP.NEU.FTZ.AND P1, PT, |R3|, +INF , PT ;  /* 0x7f8000000300780b */ /* 0x000fe40003f3d200 */
[----:B------:R-:W-:-:S11]  /*03a0*/  FSETP.NEU.FTZ.AND P0, PT, |R0|, +INF , PT ;  /* 0x7f8000000000780b */ /* 0x000fd60003f1d200 */
[----:B------:R-:W-:Y:S05]  /*03b0*/  @!P1 BRA !P2, `(.L_x_5) ;  /* 0x00000004002c9947 */ /* 0x000fea0005000000 */
[----:B------:R-:W-:-:S04]  /*03c0*/  LOP3.LUT P2, RZ, R7, 0x7fffffff, RZ, 0xc0, !PT ;  /* 0x7fffffff07ff7812 */ /* 0x000fc8000784c0ff */
[----:B------:R-:W-:-:S13]  /*03d0*/  PLOP3.LUT P1, PT, P1, P2, PT, 0x2f, 0xf2 ;  /* 0x0000000000f2781c */ /* 0x000fda0000f24577 */
[----:B------:R-:W-:Y:S05]  /*03e0*/  @P1 BRA `(.L_x_6) ;  /* 0x0000000400181947 */ /* 0x000fea0003800000 */
[----:B------:R-:W-:-:S04]  /*03f0*/  LOP3.LUT P1, RZ, R8, 0x7fffffff, RZ, 0xc0, !PT ;  /* 0x7fffffff08ff7812 */ /* 0x000fc8000782c0ff */
[----:B------:R-:W-:-:S13]  /*0400*/  PLOP3.LUT P0, PT, P0, P1, PT, 0x2f, 0xf2 ;  /* 0x0000000000f2781c */ /* 0x000fda0000702577 */
[----:B------:R-:W-:Y:S05]  /*0410*/  @P0 BRA `(.L_x_7) ;  /* 0x0000000400000947 */ /* 0x000fea0003800000 */
[----:B------:R-:W-:Y:S02]  /*0420*/  ISETP.GE.AND P0, PT, R10, RZ, PT ;  /* 0x000000ff0a00720c */ /* 0x000fe40003f06270 */
[----:B------:R-:W-:-:S11]  /*0430*/  ISETP.GE.AND P1, PT, R11, RZ, PT ;  /* 0x000000ff0b00720c */ /* 0x000fd60003f26270 */
[----:B------:R-:W-:Y:S02]  /*0440*/  @P0 IMAD.MOV.U32 R9, RZ, RZ, RZ ;  /* 0x000000ffff090224 */ /* 0x000fe400078e00ff */
[----:B------:R-:W-:Y:S01]  /*0450*/  @!P0 FFMA R7, R0, 1.84467440737095516160e+19, RZ ;  /* 0x5f80000000078823 */ /* 0x000fe200000000ff */
[----:B------:R-:W-:Y:S02]  /*0460*/  @!P0 IMAD.MOV.U32 R9, RZ, RZ, -0x40 ;  /* 0xffffffc0ff098424 */ /* 0x000fe400078e00ff */
[----:B------:R-:W-:Y:S02]  /*0470*/  @!P1 FFMA R8, R3, 1.84467440737095516160e+19, RZ ;  /* 0x5f80000003089823 */ /* 0x000fe400000000ff */
[----:B------:R-:W-:-:S07]  /*0480*/  @!P1 VIADD R9, R9, 0x40 ;  /* 0x0000004009099836 */ /* 0x000fce0000000000 */
.L_x_3:
[----:B------:R-:W-:Y:S01]  /*0490*/  LEA R3, R6, 0xc0800000, 0x17 ;  /* 0xc080000006037811 */ /* 0x000fe200078eb8ff */
[----:B------:R-:W-:Y:S01]  /*04a0*/  VIADD R5, R5, 0xffffff81 ;  /* 0xffffff8105057836 */ /* 0x000fe20000000000 */
[----:B------:R-:W-:Y:S03]  /*04b0*/  BSSY.RECONVERGENT B2, `(.L_x_8) ;  /* 0x0000035000027945 */ /* 0x000fe60003800200 */
[----:B------:R-:W-:Y:S01]  /*04c0*/  IMAD.IADD R3, R8, 0x1, -R3 ;  /* 0x0000000108037824 */ /* 0x000fe200078e0a03 */
[C---:B------:R-:W-:Y:S01]  /*04d0*/  IADD3 R6, PT, PT, R5.reuse, 0x7f, -R6 ;  /* 0x0000007f05067810 */ /* 0x040fe20007ffe806 */
[----:B------:R-:W-:Y:S02]  /*04e0*/  IMAD R0, R5, -0x800000, R7 ;  /* 0xff80000005007824 */ /* 0x000fe400078e0207 */
[----:B------:R-:W0:Y:S01]  /*04f0*/  MUFU.RCP R8, R3 ;  /* 0x0000000300087308 */ /* 0x000e220000001000 */
[----:B------:R-:W-:Y:S01]  /*0500*/  FADD.FTZ R11, -R3, -RZ ;  /* 0x800000ff030b7221 */ /* 0x000fe20000010100 */
[----:B------:R-:W-:-:S03]  /*0510*/  IMAD.IADD R6, R6, 0x1, R9 ;  /* 0x0000000106067824 */ /* 0x000fc600078e0209 */
[----:B0-----:R-:W-:-:S04]  /*0520*/  FFMA R13, R8, R11, 1 ;  /* 0x3f800000080d7423 */ /* 0x001fc8000000000b */
[----:B------:R-:W-:-:S04]  /*0530*/  FFMA R10, R8, R13, R8 ;  /* 0x0000000d080a7223 */ /* 0x000fc80000000008 */
[----:B------:R-:W-:-:S04]  /*0540*/  FFMA R7, R0, R10, RZ ;  /* 0x0000000a00077223 */ /* 0x000fc800000000ff */
[----:B------:R-:W-:-:S04]  /*0550*/  FFMA R8, R11, R7, R0 ;  /* 0x000000070b087223 */ /* 0x000fc80000000000 */
[----:B------:R-:W-:-:S04]  /*0560*/  FFMA R7, R10, R8, R7 ;  /* 0x000000080a077223 */ /* 0x000fc80000000007 */
[----:B------:R-:W-:-:S04]  /*0570*/  FFMA R8, R11, R7, R0 ;  /* 0x000000070b087223 */ /* 0x000fc80000000000 */
[----:B------:R-:W-:-:S05]  /*0580*/  FFMA R0, R10, R8, R7 ;  /* 0x000000080a007223 */ /* 0x000fca0000000007 */
[----:B------:R-:W-:-:S04]  /*0590*/  SHF.R.U32.HI R3, RZ, 0x17, R0 ;  /* 0x00000017ff037819 */ /* 0x000fc80000011600 */
[----:B------:R-:W-:-:S05]  /*05a0*/  LOP3.LUT R3, R3, 0xff, RZ, 0xc0, !PT ;  /* 0x000000ff03037812 */ /* 0x000fca00078ec0ff */
[----:B------:R-:W-:-:S04]  /*05b0*/  IMAD.IADD R9, R3, 0x1, R6 ;  /* 0x0000000103097824 */ /* 0x000fc800078e0206 */
[----:B------:R-:W-:-:S05]  /*05c0*/  VIADD R3, R9, 0xffffffff ;  /* 0xffffffff09037836 */ /* 0x000fca0000000000 */
[----:B------:R-:W-:-:S13]  /*05d0*/  ISETP.GE.U32.AND P0, PT, R3, 0xfe, PT ;  /* 0x000000fe0300780c */ /* 0x000fda0003f06070 */
[----:B------:R-:W-:Y:S05]  /*05e0*/  @!P0 BRA `(.L_x_9) ;  /* 0x0000000000808947 */ /* 0x000fea0003800000 */
[----:B------:R-:W-:-:S13]  /*05f0*/  ISETP.GT.AND P0, PT, R9, 0xfe, PT ;  /* 0x000000fe0900780c */ /* 0x000fda0003f04270 */
[----:B------:R-:W-:Y:S05]  /*0600*/  @P0 BRA `(.L_x_10) ;  /* 0x00000000006c0947 */ /* 0x000fea0003800000 */
[----:B------:R-:W-:-:S13]  /*0610*/  ISETP.GE.AND P0, PT, R9, 0x1, PT ;  /* 0x000000010900780c */ /* 0x000fda0003f06270 */
[----:B------:R-:W-:Y:S05]  /*0620*/  @P0 BRA `(.L_x_11) ;  /* 0x0000000000740947 */ /* 0x000fea0003800000 */
[----:B------:R-:W-:Y:S02]  /*0630*/  ISETP.GE.AND P0, PT, R9, -0x18, PT ;  /* 0xffffffe80900780c */ /* 0x000fe40003f06270 */
[----:B------:R-:W-:-:S11]  /*0640*/  LOP3.LUT R0, R0, 0x80000000, RZ, 0xc0, !PT ;  /* 0x8000000000007812 */ /* 0x000fd600078ec0ff */
[----:B------:R-:W-:Y:S05]  /*0650*/  @!P0 BRA `(.L_x_11) ;  /* 0x0000000000688947 */ /* 0x000fea0003800000 */
[CCC-:B------:R-:W-:Y:S01]  /*0660*/  FFMA.RZ R3, R10.reuse, R8.reuse, R7.reuse ;  /* 0x000000080a037223 */ /* 0x1c0fe2000000c007 */
[CCC-:B------:R-:W-:Y:S01]  /*0670*/  FFMA.RM R6, R10.reuse, R8.reuse, R7.reuse ;  /* 0x000000080a067223 */ /* 0x1c0fe20000004007 */
[C---:B------:R-:W-:Y:S02]  /*0680*/  ISETP.NE.AND P2, PT, R9.reuse, RZ, PT ;  /* 0x000000ff0900720c */ /* 0x040fe40003f45270 */
[----:B------:R-:W-:Y:S02]  /*0690*/  ISETP.NE.AND P1, PT, R9, RZ, PT ;  /* 0x000000ff0900720c */ /* 0x000fe40003f25270 */
[----:B------:R-:W-:Y:S01]  /*06a0*/  LOP3.LUT R5, R3, 0x7fffff, RZ, 0xc0, !PT ;  /* 0x007fffff03057812 */ /* 0x000fe200078ec0ff */
[----:B------:R-:W-:Y:S01]  /*06b0*/  FFMA.RP R3, R10, R8, R7 ;  /* 0x000000080a037223 */ /* 0x000fe20000008007 */
[----:B------:R-:W-:Y:S02]  /*06c0*/  VIADD R8, R9, 0x20 ;  /* 0x0000002009087836 */ /* 0x000fe40000000000 */
[----:B------:R-:W-:Y:S01]  /*06d0*/  LOP3.LUT R5, R5, 0x800000, RZ, 0xfc, !PT ;  /* 0x0080000005057812 */ /* 0x000fe200078efcff */
[----:B------:R-:W-:Y:S01]  /*06e0*/  IMAD.MOV R7, RZ, RZ, -R9 ;  /* 0x000000ffff077224 */ /* 0x000fe200078e0a09 */
[----:B------:R-:W-:-:S02]  /*06f0*/  FSETP.NEU.FTZ.AND P0, PT, R3, R6, PT ;  /* 0x000000060300720b */ /* 0x000fc40003f1d000 */
[----:B------:R-:W-:Y:S02]  /*0700*/  SHF.L.U32 R8, R5, R8, RZ ;  /* 0x0000000805087219 */ /* 0x000fe400000006ff */
[----:B------:R-:W-:Y:S02]  /*0710*/  SEL R6, R7, RZ, P2 ;  /* 0x000000ff07067207 */ /* 0x000fe40001000000 */
[----:B------:R-:W-:Y:S02]  /*0720*/  ISETP.NE.AND P1, PT, R8, RZ, P1 ;  /* 0x000000ff0800720c */ /* 0x000fe40000f25270 */
[----:B------:R-:W-:Y:S02]  /*0730*/  SHF.R.U32.HI R6, RZ, R6, R5 ;  /* 0x00000006ff067219 */ /* 0x000fe40000011605 */
[----:B------:R-:W-:Y:S02]  /*0740*/  PLOP3.LUT P0, PT, P0, P1, PT, 0xf8, 0x8f ;  /* 0x00000000008f781c */ /* 0x000fe40000703f70 */
[----:B------:R-:W-:-:S02]  /*0750*/  SHF.R.U32.HI R8, RZ, 0x1, R6 ;  /* 0x00000001ff087819 */ /* 0x000fc40000011606 */
[----:B------:R-:W-:-:S04]  /*0760*/  SEL R3, RZ, 0x1, !P0 ;  /* 0x00000001ff037807 */ /* 0x000fc80004000000 */
[----:B------:R-:W-:-:S04]  /*0770*/  LOP3.LUT R3, R3, 0x1, R8, 0xf8, !PT ;  /* 0x0000000103037812 */ /* 0x000fc800078ef808 */
[----:B------:R-:W-:-:S05]  /*0780*/  LOP3.LUT R3, R3, R6, RZ, 0xc0, !PT ;  /* 0x0000000603037212 */ /* 0x000fca00078ec0ff */
[----:B------:R-:W-:-:S05]  /*0790*/  IMAD.IADD R3, R8, 0x1, R3 ;  /* 0x0000000108037824 */ /* 0x000fca00078e0203 */
[----:B------:R-:W-:Y:S01]  /*07a0*/  LOP3.LUT R0, R3, R0, RZ, 0xfc, !PT ;  /* 0x0000000003007212 */ /* 0x000fe200078efcff */
[----:B------:R-:W-:Y:S06]  /*07b0*/  BRA `(.L_x_11) ;  /* 0x0000000000107947 */ /* 0x000fec0003800000 */
.L_x_10:
[----:B------:R-:W-:-:S04]  /*07c0*/  LOP3.LUT R0, R0, 0x80000000, RZ, 0xc0, !PT ;  /* 0x8000000000007812 */ /* 0x000fc800078ec0ff */
[----:B------:R-:W-:Y:S01]  /*07d0*/  LOP3.LUT R0, R0, 0x7f800000, RZ, 0xfc, !PT ;  /* 0x7f80000000007812 */ /* 0x000fe200078efcff */
[----:B------:R-:W-:Y:S06]  /*07e0*/  BRA `(.L_x_11) ;  /* 0x0000000000047947 */ /* 0x000fec0003800000 */
.L_x_9:
[----:B------:R-:W-:-:S07]  /*07f0*/  IMAD R0, R6, 0x800000, R0 ;  /* 0x0080000006007824 */ /* 0x000fce00078e0200 */
.L_x_11:
[----:B------:R-:W-:Y:S05]  /*0800*/  BSYNC.RECONVERGENT B2 ;  /* 0x0000000000027941 */ /* 0x000fea0003800200 */
.L_x_8:
[----:B------:R-:W-:Y:S05]  /*0810*/  BRA `(.L_x_12) ;  /* 0x0000000000207947 */ /* 0x000fea0003800000 */
.L_x_7:
[----:B------:R-:W-:-:S04]  /*0820*/  LOP3.LUT R0, R8, 0x80000000, R7, 0x48, !PT ;  /* 0x8000000008007812 */ /* 0x000fc800078e4807 */
[----:B------:R-:W-:Y:S01]  /*0830*/  LOP3.LUT R0, R0, 0x7f800000, RZ, 0xfc, !PT ;  /* 0x7f80000000007812 */ /* 0x000fe200078efcff */
[----:B------:R-:W-:Y:S06]  /*0840*/  BRA `(.L_x_12) ;  /* 0x0000000000147947 */ /* 0x000fec0003800000 */
.L_x_6:
[----:B------:R-:W-:Y:S01]  /*0850*/  LOP3.LUT R0, R8, 0x80000000, R7, 0x48, !PT ;  /* 0x8000000008007812 */ /* 0x000fe200078e4807 */
[----:B------:R-:W-:Y:S06]  /*0860*/  BRA `(.L_x_12) ;  /* 0x00000000000c7947 */ /* 0x000fec0003800000 */
.L_x_5:
[----:B------:R-:W0:Y:S01]  /*0870*/  MUFU.RSQ R0, -QNAN ;  /* 0xffc0000000007908 */ /* 0x000e220000001400 */
[----:B------:R-:W-:Y:S05]  /*0880*/  BRA `(.L_x_12) ;  /* 0x0000000000047947 */ /* 0x000fea0003800000 */
.L_x_4:
[----:B------:R-:W-:-:S07]  /*0890*/  FADD.FTZ R0, R0, R3 ;  /* 0x0000000300007221 */ /* 0x000fce0000010000 */
.L_x_12:
[----:B------:R-:W-:Y:S05]  /*08a0*/  BSYNC.RECONVERGENT B1 ;  /* 0x0000000000017941 */ /* 0x000fea0003800200 */
.L_x_2:
[----:B------:R-:W-:-:S04]  /*08b0*/  IMAD.MOV.U32 R5, RZ, RZ, 0x0 ;  /* 0x00000000ff057424 */ /* 0x000fc800078e00ff */
[----:B0-----:R-:W-:Y:S05]  /*08c0*/  RET.REL.NODEC R4 `(_Z12complex2realP6float2Pfi) ;  /* 0xfffffff404cc7950 */ /* 0x001fea0003c3ffff */
.L_x_13:
[----:B------:R-:W-:-:S00]  /*08d0*/  BRA `(.L_x_13) ;  /* 0xfffffffc00fc7947 */ /* 0x000fc0000383ffff */
[----:B------:R-:W-:-:S00]  /*08e0*/  NOP ;  /* 0x0000000000007918 */ /* 0x000fc00000000000 */
        /* <DEDUP_REMOVED lines=9> */
.L_x_74:


//--------------------- .text._Z13solve_PoissonP6float2S0_if --------------------------
	.section	.text._Z13solve_PoissonP6float2S0_if,"ax",@progbits
	.align	128
        .global         _Z13solve_PoissonP6float2S0_if
        .type           _Z13solve_PoissonP6float2S0_if,@function
        .size           _Z13solve_PoissonP6float2S0_if,(.L_x_75 - _Z13solve_PoissonP6float2S0_if)
        .other          _Z13solve_PoissonP6float2S0_if,@"STO_CUDA_ENTRY STV_DEFAULT"
_Z13solve_PoissonP6float2S0_if:
.text._Z13solve_PoissonP6float2S0_if:
[----:B------:R-:W-:Y:S01]  /*0000*/  LDC R1, c[0x0][0x37c] ;  /* 0x0000df00ff017b82 */ /* 0x000fe20000000800 */
[----:B------:R-:W0:Y:S07]  /*0010*/  S2R R3, SR_TID.X ;  /* 0x0000000000037919 */ /* 0x000e2e0000002100 */
[----:B------:R-:W0:Y:S01]  /*0020*/  LDC R2, c[0x0][0x360] ;  /* 0x0000d800ff027b82 */ /* 0x000e220000000800 */
[----:B------:R-:W1:Y:S01]  /*0030*/  LDCU UR6, c[0x0][0x390] ;  /* 0x00007200ff0677ac */ /* 0x000e620008000800 */
[----:B------:R-:W2:Y:S06]  /*0040*/  S2R R0, SR_TID.Y ;  /* 0x0000000000007919 */ /* 0x000eac0000002200 */
[----:B------:R-:W0:Y:S08]  /*0050*/  S2UR UR4, SR_CTAID.X ;  /* 0x00000000000479c3 */ /* 0x000e300000002500 */
[----:B------:R-:W2:Y:S08]  /*0060*/  S2UR UR5, SR_CTAID.Y ;  /* 0x00000000000579c3 */ /* 0x000eb00000002600 */
[----:B------:R-:W2:Y:S01]  /*0070*/  LDC R5, c[0x0][0x364] ;  /* 0x0000d900ff057b82 */ /* 0x000ea20000000800 */
[----:B0-----:R-:W-:-:S02]  /*0080*/  IMAD R2, R2, UR4, R3 ;  /* 0x0000000402027c24 */ /* 0x001fc4000f8e0203 */
[----:B--2---:R-:W-:-:S05]  /*0090*/  IMAD R5, R5, UR5, R0 ;  /* 0x0000000505057c24 */ /* 0x004fca000f8e0200 */
[----:B------:R-:W-:-:S04]  /*00a0*/  VIMNMX R0, PT, PT, R2, R5, !PT ;  /* 0x0000000502007248 */ /* 0x000fc80007fe0100 */
[----:B-1----:R-:W-:-:S13]  /*00b0*/  ISETP.GE.AND P0, PT, R0, UR6, PT ;  /* 0x0000000600007c0c */ /* 0x002fda000bf06270 */
[----:B------:R-:W-:Y:S05]  /*00c0*/  @P0 EXIT ;  /* 0x000000000000094d */ /* 0x000fea0003800000 */
[----:B------:R-:W0:Y:S02]  /*00d0*/  LDC R6, c[0x0][0x394] ;  /* 0x0000e500ff067b82 */ /* 0x000e240000000800 */
[----:B0-----:R-:W0:Y:S08]  /*00e0*/  MUFU.RCP R0, R6 ;  /* 0x0000000600007308 */ /* 0x001e300000001000 */
[----:B------:R-:W1:Y:S01]  /*00f0*/  FCHK P0, R6, R6 ;  /* 0x0000000606007302 */ /* 0x000e620000000000 */
[----:B0-----:R-:W-:-:S04]  /*0100*/  FFMA R3, R0, -R6, 1 ;  /* 0x3f80000000037423 */ /* 0x001fc80000000806 */
[----:B------:R-:W-:-:S04]  /*0110*/  FFMA R0, R0, R3, R0 ;  /* 0x0000000300007223 */ /* 0x000fc80000000000 */
[----:B------:R-:W-:-:S04]  /*0120*/  FFMA R3, R0, R6, RZ ;  /* 0x0000000600037223 */ /* 0x000fc800000000ff */
[----:B------:R-:W-:-:S04]  /*0130*/  FFMA R4, R3, -R6, R6 ;  /* 0x8000000603047223 */ /* 0x000fc80000000006 */
[----:B------:R-:W-:Y:S01]  /*0140*/  FFMA R0, R0, R4, R3 ;  /* 0x0000000400007223 */ /* 0x000fe20000000003 */
[----:B-1----:R-:W-:Y:S06]  /*0150*/  @!P0 BRA `(.L_x_14) ;  /* 0x0000000000108947 */ /* 0x002fec0003800000 */
[----:B------:R-:W0:Y:S01]  /*0160*/  LDC R0, c[0x0][0x394] ;  /* 0x0000e500ff007b82 */ /* 0x000e220000000800 */
[----:B------:R-:W-:Y:S01]  /*0170*/  MOV R4, 0x1a0 ;  /* 0x000001a000047802 */ /* 0x000fe20000000f00 */
[----:B0-----:R-:W-:-:S07]  /*0180*/  IMAD.MOV.U32 R3, RZ, RZ, R0 ;  /* 0x000000ffff037224 */ /* 0x001fce00078e0000 */
[----:B------:R-:W-:Y:S05]  /*0190*/  CALL.REL.NOINC `($__internal_1_$__cuda_sm3x_div_rn_noftz_f32_slowpath) ;  /* 0x0000000000d07944 */ /* 0x000fea0003c00000 */
.L_x_14:
[----:B------:R-:W0:Y:S01]  /*01a0*/  LDCU UR6, c[0x0][0x394] ;  /* 0x00007280ff0677ac */ /* 0x000e220008000800 */
[----:B------:R-:W1:Y:S01]  /*01b0*/  LDCU.64 UR4, c[0x0][0x358] ;  /* 0x00006b00ff0477ac */ /* 0x000e620008000a00 */
[----:B0-----:R-:W-:-:S04]  /*01c0*/  FADD R3, R0, UR6 ;  /* 0x0000000600037e21 */ /* 0x001fc80008000000 */
[----:B------:R-:W-:-:S04]  /*01d0*/  FADD R3, R3, UR6 ;  /* 0x0000000603037e21 */ /* 0x000fc80008000000 */
[----:B------:R-:W-:-:S04]  /*01e0*/  FADD R3, R3, R0 ;  /* 0x0000000003037221 */ /* 0x000fc80000000000 */
[----:B------:R-:W-:-:S05]  /*01f0*/  FADD R7, -R3, 4 ;  /* 0x4080000003077421 */ /* 0x000fca0000000100 */
[----:B------:R-:W-:-:S13]  /*0200*/  FSETP.NEU.AND P0, PT, R7, RZ, PT ;  /* 0x000000ff0700720b */ /* 0x000fda0003f0d000 */
[----:B-1----:R-:W-:Y:S05]  /*0210*/  @!P0 BRA `(.L_x_15) ;  /* 0x00000000008c8947 */ /* 0x002fea0003800000 */
[----:B------:R-:W0:Y:S01]  /*0220*/  LDCU UR7, c[0x0][0x390] ;  /* 0x00007200ff0777ac */ /* 0x000e220008000800 */
[----:B------:R-:W-:Y:S01]  /*0230*/  IMAD.U32 R6, RZ, RZ, UR6 ;  /* 0x00000006ff067e24 */ /* 0x000fe2000f8e00ff */
[----:B0-----:R-:W-:-:S04]  /*0240*/  I2FP.F32.S32 R3, UR7 ;  /* 0x0000000700037c45 */ /* 0x001fc80008201400 */
[----:B------:R-:W0:Y:S08]  /*0250*/  MUFU.RCP R0, R3 ;  /* 0x0000000300007308 */ /* 0x000e300000001000 */
[----:B------:R-:W1:Y:S01]  /*0260*/  FCHK P0, R6, R3 ;  /* 0x0000000306007302 */ /* 0x000e620000000000 */
[----:B0-----:R-:W-:-:S04]  /*0270*/  FFMA R9, -R3, R0, 1 ;  /* 0x3f80000003097423 */ /* 0x001fc80000000100 */
[----:B------:R-:W-:-:S04]  /*0280*/  FFMA R0, R0, R9, R0 ;  /* 0x0000000900007223 */ /* 0x000fc80000000000 */
[----:B------:R-:W-:-:S04]  /*0290*/  FFMA R4, R0, UR6, RZ ;  /* 0x0000000600047c23 */ /* 0x000fc800080000ff */
[----:B------:R-:W-:-:S04]  /*02a0*/  FFMA R9, -R3, R4, UR6 ;  /* 0x0000000603097e23 */ /* 0x000fc80008000104 */
[----:B------:R-:W-:Y:S01]  /*02b0*/  FFMA R0, R0, R9, R4 ;  /* 0x0000000900007223 */ /* 0x000fe20000000004 */
[----:B-1----:R-:W-:Y:S06]  /*02c0*/  @!P0 BRA `(.L_x_16) ;  /* 0x00000000000c8947 */ /* 0x002fec0003800000 */
[----:B------:R-:W0:Y:S01]  /*02d0*/  LDC R0, c[0x0][0x394] ;  /* 0x0000e500ff007b82 */ /* 0x000e220000000800 */
[----:B------:R-:W-:-:S07]  /*02e0*/  MOV R4, 0x300 ;  /* 0x0000030000047802 */ /* 0x000fce0000000f00 */
[----:B0-----:R-:W-:Y:S05]  /*02f0*/  CALL.REL.NOINC `($__internal_1_$__cuda_sm3x_div_rn_noftz_f32_slowpath) ;  /* 0x0000000000787944 */ /* 0x001fea0003c00000 */
.L_x_16:
[----:B------:R-:W0:Y:S01]  /*0300*/  MUFU.RCP R4, R7 ;  /* 0x0000000700047308 */ /* 0x000e220000001000 */
[----:B------:R-:W-:-:S07]  /*0310*/  FMUL R0, R0, R0 ;  /* 0x0000000000007220 */ /* 0x000fce0000400000 */
[----:B------:R-:W1:Y:S01]  /*0320*/  FCHK P0, R0, R7 ;  /* 0x0000000700007302 */ /* 0x000e620000000000 */
[----:B0-----:R-:W-:-:S04]  /*0330*/  FFMA R3, -R7, R4, 1 ;  /* 0x3f80000007037423 */ /* 0x001fc80000000104 */
[----:B------:R-:W-:-:S04]  /*0340*/  FFMA R3, R4, R3, R4 ;  /* 0x0000000304037223 */ /* 0x000fc80000000004 */
[----:B------:R-:W-:-:S04]  /*0350*/  FFMA R4, R0, R3, RZ ;  /* 0x0000000300047223 */ /* 0x000fc800000000ff */
[----:B------:R-:W-:-:S04]  /*0360*/  FFMA R6, -R7, R4, R0 ;  /* 0x0000000407067223 */ /* 0x000fc80000000100 */
[----:B------:R-:W-:Y:S01]  /*0370*/  FFMA R3, R3, R6, R4 ;  /* 0x0000000603037223 */ /* 0x000fe20000000004 */
[----:B-1----:R-:W-:Y:S06]  /*0380*/  @!P0 BRA `(.L_x_17) ;  /* 0x0000000000108947 */ /* 0x002fec0003800000 */
[----:B------:R-:W-:Y:S01]  /*0390*/  IMAD.MOV.U32 R3, RZ, RZ, R7 ;  /* 0x000000ffff037224 */ /* 0x000fe200078e0007 */
[----:B------:R-:W-:-:S07]  /*03a0*/  MOV R4, 0x3c0 ;  /* 0x000003c000047802 */ /* 0x000fce0000000f00 */
[----:B------:R-:W-:Y:S05]  /*03b0*/  CALL.REL.NOINC `($__internal_1_$__cuda_sm3x_div_rn_noftz_f32_slowpath) ;  /* 0x0000000000487944 */ /* 0x000fea0003c00000 */
[----:B------:R-:W-:-:S07]  /*03c0*/  MOV R3, R0 ;  /* 0x0000000000037202 */ /* 0x000fce0000000f00 */
.L_x_17:
[----:B------:R-:W0:Y:S01]  /*03d0*/  LDC.64 R6, c[0x0][0x380] ;  /* 0x0000e000ff067b82 */ /* 0x000e220000000a00 */
[----:B------:R-:W1:Y:S02]  /*03e0*/  LDCU UR6, c[0x0][0x390] ;  /* 0x00007200ff0677ac */ /* 0x000e640008000800 */
[----:B-1----:R-:W-:-:S04]  /*03f0*/  IMAD R9, R5, UR6, R2 ;  /* 0x0000000605097c24 */ /* 0x002fc8000f8e0202 */
[----:B0-----:R-:W-:-:S05]  /*0400*/  IMAD.WIDE R6, R9, 0x8, R6 ;  /* 0x0000000809067825 */ /* 0x001fca00078e0206 */
[----:B------:R-:W2:Y:S02]  /*0410*/  LDG.E.64 R8, desc[UR4][R6.64] ;  /* 0x0000000406087981 */ /* 0x000ea4000c1e1b00 */
[-C--:B--2---:R-:W-:Y:S01]  /*0420*/  FMUL R8, R8, R3.reuse ;  /* 0x0000000308087220 */ /* 0x084fe20000400000 */
[----:B------:R-:W-:-:S05]  /*0430*/  FMUL R9, R9, R3 ;  /* 0x0000000309097220 */ /* 0x000fca0000400000 */
[----:B------:R0:W-:Y:S02]  /*0440*/  STG.E.64 desc[UR4][R6.64], R8 ;  /* 0x0000000806007986 */ /* 0x0001e4000c101b04 */
.L_x_15:
[----:B0-----:R-:W0:Y:S01]  /*0450*/  LDC.64 R6, c[0x0][0x380] ;  /* 0x0000e000ff067b82 */ /* 0x001e220000000a00 */
[----:B------:R-:W1:Y:S02]  /*0460*/  LDCU UR6, c[0x0][0x390] ;  /* 0x00007200ff0677ac */ /* 0x000e640008000800 */
[----:B-1----:R-:W-:-:S05]  /*0470*/  IMAD R9, R2, UR6, R5 ;  /* 0x0000000602097c24 */ /* 0x002fca000f8e0205 */
[----:B------:R-:W1:Y:S01]  /*0480*/  LDC.64 R4, c[0x0][0x388] ;  /* 0x0000e200ff047b82 */ /* 0x000e620000000a00 */
[----:B0-----:R-:W-:-:S06]  /*0490*/  IMAD.WIDE R2, R9, 0x8, R6 ;  /* 0x0000000809027825 */ /* 0x001fcc00078e0206 */
[----:B------:R-:W2:Y:S01]  /*04a0*/  LDG.E.64 R2, desc[UR4][R2.64] ;  /* 0x0000000402027981 */ /* 0x000ea2000c1e1b00 */
[----:B-1----:R-:W-:-:S05]  /*04b0*/  IMAD.WIDE R4, R9, 0x8, R4 ;  /* 0x0000000809047825 */ /* 0x002fca00078e0204 */
[----:B--2---:R-:W-:Y:S01]  /*04c0*/  STG.E.64 desc[UR4][R4.64], R2 ;  /* 0x0000000204007986 */ /* 0x004fe2000c101b04 */
[----:B------:R-:W-:Y:S05]  /*04d0*/  EXIT ;  /* 0x000000000000794d */ /* 0x000fea0003800000 */
        .weak           $__internal_1_$__cuda_sm3x_div_rn_noftz_f32_slowpath
        .type           $__internal_1_$__cuda_sm3x_div_rn_noftz_f32_slowpath,@function
        .size           $__internal_1_$__cuda_sm3x_div_rn_noftz_f32_slowpath,(.L_x_75 - $__internal_1_$__cuda_sm3x_div_rn_noftz_f32_slowpath)
$__internal_1_$__cuda_sm3x_div_rn_noftz_f32_slowpath:
[----:B------:R-:W-:Y:S02]  /*04e0*/  SHF.R.U32.HI R8, RZ, 0x17, R3 ;  /* 0x00000017ff087819 */ /* 0x000fe40000011603 */
[----:B------:R-:W-:Y:S02]  /*04f0*/  SHF.R.U32.HI R6, RZ, 0x17, R0 ;  /* 0x00000017ff067819 */ /* 0x000fe40000011600 */
[----:B------:R-:W-:Y:S02]  /*0500*/  LOP3.LUT R12, R8, 0xff, RZ, 0xc0, !PT ;  /* 0x000000ff080c7812 */ /* 0x000fe400078ec0ff */
        /* <DEDUP_REMOVED lines=25> */
[----:B------:R-:W-:Y:S01]  /*06a0*/  @P0 MOV R6, RZ ;  /* 0x000000ff00060202 */ /* 0x000fe20000000f00 */
[----:B------:R-:W-:Y:S02]  /*06b0*/  @!P0 IMAD.MOV.U32 R6, RZ, RZ, -0x40 ;  /* 0xffffffc0ff068424 */ /* 0x000fe400078e00ff */
[----:B------:R-:W-:Y:S01]  /*06c0*/  @!P0 FFMA R0, R0, 1.84467440737095516160e+19, RZ ;  /* 0x5f80000000008823 */ /* 0x000fe200000000ff */
[----:B------:R-:W-:Y:S01]  /*06d0*/  @!P1 FFMA R3, R3, 1.84467440737095516160e+19, RZ ;  /* 0x5f80000003039823 */ /* 0x000fe200000000ff */
[----:B------:R-:W-:-:S07]  /*06e0*/  @!P1 VIADD R6, R6, 0x40 ;  /* 0x0000004006069836 */ /* 0x000fce0000000000 */
.L_x_18:
[----:B------:R-:W-:-:S04]  /*06f0*/  LEA R8, R12, 0xc0800000, 0x17 ;  /* 0xc08000000c087811 */ /* 0x000fc800078eb8ff */
[----:B------:R-:W-:Y:S01]  /*0700*/  IADD3 R8, PT, PT, -R8, R3, RZ ;  /* 0x0000000308087210 */ /* 0x000fe20007ffe1ff */
[----:B------:R-:W-:-:S03]  /*0710*/  VIADD R3, R10, 0xffffff81 ;  /* 0xffffff810a037836 */ /* 0x000fc60000000000 */
[----:B------:R-:W0:Y:S01]  /*0720*/  MUFU.RCP R9, R8 ;  /* 0x0000000800097308 */ /* 0x000e220000001000 */
[----:B------:R-:W-:Y:S01]  /*0730*/  FADD.FTZ R11, -R8, -RZ ;  /* 0x800000ff080b7221 */ /* 0x000fe20000010100 */
[----:B------:R-:W-:-:S03]  /*0740*/  IMAD R0, R3, -0x800000, R0 ;  /* 0xff80000003007824 */ /* 0x000fc600078e0200 */
[----:B0-----:R-:W-:-:S04]  /*0750*/  FFMA R10, R9, R11, 1 ;  /* 0x3f800000090a7423 */ /* 0x001fc8000000000b */
[----:B------:R-:W-:-:S04]  /*0760*/  FFMA R14, R9, R10, R9 ;  /* 0x0000000a090e7223 */ /* 0x000fc80000000009 */
[----:B------:R-:W-:-:S04]  /*0770*/  FFMA R9, R0, R14, RZ ;  /* 0x0000000e00097223 */ /* 0x000fc800000000ff */
[----:B------:R-:W-:-:S04]  /*0780*/  FFMA R10, R11, R9, R0 ;  /* 0x000000090b0a7223 */ /* 0x000fc80000000000 */
[----:B------:R-:W-:Y:S01]  /*0790*/  FFMA R13, R14, R10, R9 ;  /* 0x0000000a0e0d7223 */ /* 0x000fe20000000009 */
[----:B------:R-:W-:-:S03]  /*07a0*/  IADD3 R9, PT, PT, R3, 0x7f, -R12 ;  /* 0x0000007f03097810 */ /* 0x000fc60007ffe80c */
[----:B------:R-:W-:Y:S02]  /*07b0*/  FFMA R10, R11, R13, R0 ;  /* 0x0000000d0b0a7223 */ /* 0x000fe40000000000 */
[----:B------:R-:W-:Y:S02]  /*07c0*/  IMAD.IADD R9, R9, 0x1, R6 ;  /* 0x0000000109097824 */ /* 0x000fe400078e0206 */
[----:B------:R-:W-:-:S05]  /*07d0*/  FFMA R0, R14, R10, R13 ;  /* 0x0000000a0e007223 */ /* 0x000fca000000000d */
[----:B------:R-:W-:-:S04]  /*07e0*/  SHF.R.U32.HI R3, RZ, 0x17, R0 ;  /* 0x00000017ff037819 */ /* 0x000fc80000011600 */
[----:B------:R-:W-:-:S04]  /*07f0*/  LOP3.LUT R3, R3, 0xff, RZ, 0xc0, !PT ;  /* 0x000000ff03037812 */ /* 0x000fc800078ec0ff */
[----:B------:R-:W-:-:S05]  /*0800*/  IADD3 R11, PT, PT, R3, R9, RZ ;  /* 0x00000009030b7210 */ /* 0x000fca0007ffe0ff */
        /* <DEDUP_REMOVED lines=11> */
[C---:B------:R-:W-:Y:S02]  /*08c0*/  VIADD R9, R11.reuse, 0x20 ;  /* 0x000000200b097836 */ /* 0x040fe40000000000 */
[CCC-:B------:R-:W-:Y:S01]  /*08d0*/  FFMA.RM R6, R14.reuse, R10.reuse, R13.reuse ;  /* 0x0000000a0e067223 */ /* 0x1c0fe2000000400d */
[----:B------:R-:W-:Y:S02]  /*08e0*/  ISETP.NE.AND P2, PT, R11, RZ, PT ;  /* 0x000000ff0b00720c */ /* 0x000fe40003f45270 */
[----:B------:R-:W-:Y:S01]  /*08f0*/  LOP3.LUT R8, R3, 0x7fffff, RZ, 0xc0, !PT ;  /* 0x007fffff03087812 */ /* 0x000fe200078ec0ff */
[----:B------:R-:W-:Y:S01]  /*0900*/  FFMA.RP R3, R14, R10, R13 ;  /* 0x0000000a0e037223 */ /* 0x000fe2000000800d */
[----:B------:R-:W-:Y:S02]  /*0910*/  ISETP.NE.AND P1, PT, R11, RZ, PT ;  /* 0x000000ff0b00720c */ /* 0x000fe40003f25270 */
[----:B------:R-:W-:-:S02]  /*0920*/  LOP3.LUT R8, R8, 0x800000, RZ, 0xfc, !PT ;  /* 0x0080000008087812 */ /* 0x000fc400078efcff */
[----:B------:R-:W-:Y:S02]  /*0930*/  IADD3 R10, PT, PT, -R11, RZ, RZ ;  /* 0x000000ff0b0a7210 */ /* 0x000fe40007ffe1ff */
[----:B------:R-:W-:Y:S02]  /*0940*/  SHF.L.U32 R9, R8, R9, RZ ;  /* 0x0000000908097219 */ /* 0x000fe400000006ff */
[----:B------:R-:W-:Y:S02]  /*0950*/  FSETP.NEU.FTZ.AND P0, PT, R3, R6, PT ;  /* 0x000000060300720b */ /* 0x000fe40003f1d000 */
[----:B------:R-:W-:Y:S02]  /*0960*/  SEL R3, R10, RZ, P2 ;  /* 0x000000ff0a037207 */ /* 0x000fe40001000000 */
[----:B------:R-:W-:Y:S02]  /*0970*/  ISETP.NE.AND P1, PT, R9, RZ, P1 ;  /* 0x000000ff0900720c */ /* 0x000fe40000f25270 */
[----:B------:R-:W-:-:S02]  /*0980*/  SHF.R.U32.HI R3, RZ, R3, R8 ;  /* 0x00000003ff037219 */ /* 0x000fc40000011608 */
[----:B------:R-:W-:Y:S02]  /*0990*/  PLOP3.LUT P0, PT, P0, P1, PT, 0xf8, 0x8f ;  /* 0x00000000008f781c */ /* 0x000fe40000703f70 */
[----:B------:R-:W-:Y:S02]  /*09a0*/  SHF.R.U32.HI R9, RZ, 0x1, R3 ;  /* 0x00000001ff097819 */ /* 0x000fe40000011603 */
[----:B------:R-:W-:-:S04]  /*09b0*/  SEL R6, RZ, 0x1, !P0 ;  /* 0x00000001ff067807 */ /* 0x000fc80004000000 */
[----:B------:R-:W-:-:S04]  /*09c0*/  LOP3.LUT R6, R6, 0x1, R9, 0xf8, !PT ;  /* 0x0000000106067812 */ /* 0x000fc800078ef809 */
[----:B------:R-:W-:-:S05]  /*09d0*/  LOP3.LUT R6, R6, R3, RZ, 0xc0, !PT ;  /* 0x0000000306067212 */ /* 0x000fca00078ec0ff */
[----:B------:R-:W-:-:S05]  /*09e0*/  IMAD.IADD R9, R9, 0x1, R6 ;  /* 0x0000000109097824 */ /* 0x000fca00078e0206 */
[----:B------:R-:W-:Y:S01]  /*09f0*/  LOP3.LUT R0, R9, R0, RZ, 0xfc, !PT ;  /* 0x0000000009007212 */ /* 0x000fe200078efcff */
[----:B------:R-:W-:Y:S06]  /*0a00*/  BRA `(.L_x_25) ;  /* 0x0000000000347947 */ /* 0x000fec0003800000 */
.L_x_24:
[----:B------:R-:W-:-:S04]  /*0a10*/  LOP3.LUT R0, R0, 0x80000000, RZ, 0xc0, !PT ;  /* 0x8000000000007812 */ /* 0x000fc800078ec0ff */
[----:B------:R-:W-:Y:S01]  /*0a20*/  LOP3.LUT R0, R0, 0x7f800000, RZ, 0xfc, !PT ;  /* 0x7f80000000007812 */ /* 0x000fe200078efcff */
[----:B------:R-:W-:Y:S06]  /*0a30*/  BRA `(.L_x_25) ;  /* 0x0000000000287947 */ /* 0x000fec0003800000 */
.L_x_23:
[----:B------:R-:W-:Y:S01]  /*0a40*/  IMAD R0, R9, 0x800000, R0 ;  /* 0x0080000009007824 */ /* 0x000fe200078e0200 */
[----:B------:R-:W-:Y:S06]  /*0a50*/  BRA `(.L_x_25) ;  /* 0x0000000000207947 */ /* 0x000fec0003800000 */
.L_x_22:
[----:B------:R-:W-:-:S04]  /*0a60*/  LOP3.LUT R0, R3, 0x80000000, R0, 0x48, !PT ;  /* 0x8000000003007812 */ /* 0x000fc800078e4800 */
[----:B------:R-:W-:Y:S01]  /*0a70*/  LOP3.LUT R0, R0, 0x7f800000, RZ, 0xfc, !PT ;  /* 0x7f80000000007812 */ /* 0x000fe200078efcff */
[----:B------:R-:W-:Y:S06]  /*0a80*/  BRA `(.L_x_25) ;  /* 0x0000000000147947 */ /* 0x000fec0003800000 */
.L_x_21:
[----:B------:R-:W-:Y:S01]  /*0a90*/  LOP3.LUT R0, R3, 0x80000000, R0, 0x48, !PT ;  /* 0x8000000003007812 */ /* 0x000fe200078e4800 */
[----:B------:R-:W-:Y:S06]  /*0aa0*/  BRA `(.L_x_25) ;  /* 0x00000000000c7947 */ /* 0x000fec0003800000 */
.L_x_20:
[----:B------:R-:W0:Y:S01]  /*0ab0*/  MUFU.RSQ R0, -QNAN ;  /* 0xffc0000000007908 */ /* 0x000e220000001400 */
[----:B------:R-:W-:Y:S05]  /*0ac0*/  BRA `(.L_x_25) ;  /* 0x0000000000047947 */ /* 0x000fea0003800000 */
.L_x_19:
[----:B------:R-:W-:-:S07]  /*0ad0*/  FADD.FTZ R0, R0, R3 ;  /* 0x0000000300007221 */ /* 0x000fce0000010000 */
.L_x_25:
[----:B------:R-:W-:Y:S01]  /*0ae0*/  MOV R8, R4 ;  /* 0x0000000400087202 */ /* 0x000fe20000000f00 */
[----:B------:R-:W-:-:S04]  /*0af0*/  IMAD.MOV.U32 R9, RZ, RZ, 0x0 ;  /* 0x00000000ff097424 */ /* 0x000fc800078e00ff */
[----:B0-----:R-:W-:Y:S05]  /*0b00*/  RET.REL.NODEC R8 `(_Z13solve_PoissonP6float2S0_if) ;  /* 0xfffffff4083c7950 */ /* 0x001fea0003c3ffff */
.L_x_26:
        /* <DEDUP_REMOVED lines=15> */
.L_x_75:


//--------------------- .text._Z12real2complexPfP6float2i --------------------------
	.section	.text._Z12real2complexPfP6float2i,"ax",@progbits
	.align	128
        .global         _Z12real2complexPfP6float2i
        .type           _Z12real2complexPfP6float2i,@function
        .size           _Z12real2complexPfP6float2i,(.L_x_80 - _Z12real2complexPfP6float2i)
        .other          _Z12real2complexPfP6float2i,@"STO_CUDA_ENTRY STV_DEFAULT"
_Z12real2complexPfP6float2i:
.text._Z12real2complexPfP6float2i:
        /* <DEDUP_REMOVED lines=9> */
[----:B--2---:R-:W-:-:S04]  /*0090*/  IMAD R3, R2, UR5, R5 ;  /* 0x0000000502037c24 */ /* 0x004fc8000f8e0205 */
[----:B-1----:R-:W-:Y:S01]  /*00a0*/  IMAD R7, R3, UR6, R0 ;  /* 0x0000000603077c24 */ /* 0x002fe2000f8e0200 */
[----:B------:R-:W-:-:S04]  /*00b0*/  VIMNMX R2, PT, PT, R0, R3, !PT ;  /* 0x0000000300027248 */ /* 0x000fc80007fe0100 */
[----:B------:R-:W-:-:S13]  /*00c0*/  ISETP.GE.AND P0, PT, R2, UR6, PT ;  /* 0x0000000602007c0c */ /* 0x000fda000bf06270 */
[----:B------:R-:W-:Y:S05]  /*00d0*/  @P0 EXIT ;  /* 0x000000000000094d */ /* 0x000fea0003800000 */
[----:B------:R-:W0:Y:S01]  /*00e0*/  LDC.64 R2, c[0x0][0x380] ;  /* 0x0000e000ff027b82 */ /* 0x000e220000000a00 */
[----:B------:R-:W1:Y:S07]  /*00f0*/  LDCU.64 UR4, c[0x0][0x358] ;  /* 0x00006b00ff0477ac */ /* 0x000e6e0008000a00 */
[----:B------:R-:W2:Y:S01]  /*0100*/  LDC.64 R4, c[0x0][0x388] ;  /* 0x0000e200ff047b82 */ /* 0x000ea20000000a00 */
[----:B0-----:R-:W-:-:S05]  /*0110*/  IMAD.WIDE R2, R7, 0x4, R2 ;  /* 0x0000000407027825 */ /* 0x001fca00078e0202 */
[----:B-1----:R-:W3:Y:S01]  /*0120*/  LDG.E R8, desc[UR4][R2.64] ;  /* 0x0000000402087981 */ /* 0x002ee2000c1e1900 */
[----:B------:R-:W-:Y:S02]  /*0130*/  HFMA2 R9, -RZ, RZ, 0, 0 ;  /* 0x00000000ff097431 */ /* 0x000fe400000001ff */
[----:B--2---:R-:W-:-:S05]  /*0140*/  IMAD.WIDE R4, R7, 0x8, R4 ;  /* 0x0000000807047825 */ /* 0x004fca00078e0204 */
[----:B---3--:R-:W-:Y:S01]  /*0150*/  STG.E.64 desc[UR4][R4.64], R8 ;  /* 0x0000000804007986 */ /* 0x008fe2000c101b04 */
[----:B------:R-:W-:Y:S05]  /*0160*/  EXIT ;  /* 0x000000000000794d */ /* 0x000fea0003800000 */
.L_x_27:
        /* <DEDUP_REMOVED lines=9> */
.L_x_80:


//--------------------- .text._Z15calculoDensidadPfS_S_iif --------------------------
	.section	.text._Z15calculoDensidadPfS_S_iif,"ax",@progbits
	.align	128
        .global         _Z15calculoDensidadPfS_S_iif
        .type           _Z15calculoDensidadPfS_S_iif,@function
        .size           _Z15calculoDensidadPfS_S_iif,(.L_x_77 - _Z15calculoDensidadPfS_S_iif)
        .other          _Z15calculoDensidadPfS_S_iif,@"STO_CUDA_ENTRY STV_DEFAULT"
_Z15calculoDensidadPfS_S_iif:
.text._Z15calculoDensidadPfS_S_iif:
[----:B------:R-:W-:Y:S01]  /*0000*/  LDC R1, c[0x0][0x37c] ;  /* 0x0000df00ff017b82 */ /* 0x000fe20000000800 */
[----:B------:R-:W0:Y:S01]  /*0010*/  LDCU UR4, c[0x0][0x39c] ;  /* 0x00007380ff0477ac */ /* 0x000e220008000800 */
[----:B------:R-:W1:Y:S06]  /*0020*/  S2R R7, SR_TID.X ;  /* 0x0000000000077919 */ /* 0x000e6c0000002100 */
[----:B------:R-:W1:Y:S01]  /*0030*/  LDC R2, c[0x0][0x360] ;  /* 0x0000d800ff027b82 */ /* 0x000e620000000800 */
[----:B------:R-:W2:Y:S01]  /*0040*/  LDCU UR5, c[0x0][0x3a0] ;  /* 0x00007400ff0577ac */ /* 0x000ea20008000800 */
[----:B0-----:R-:W-:Y:S01]  /*0050*/  UIMAD UR4, UR4, UR4, URZ ;  /* 0x00000004040472a4 */ /* 0x001fe2000f8e02ff */
[----:B--2---:R-:W-:-:S05]  /*0060*/  IMAD.U32 R6, RZ, RZ, UR5 ;  /* 0x00000005ff067e24 */ /* 0x004fca000f8e00ff */
[----:B------:R-:W-:-:S04]  /*0070*/  I2FP.F32.U32 R3, UR4 ;  /* 0x0000000400037c45 */ /* 0x000fc80008201000 */
[----:B------:R-:W0:Y:S01]  /*0080*/  MUFU.RCP R0, R3 ;  /* 0x0000000300007308 */ /* 0x000e220000001000 */
[----:B------:R-:W1:Y:S07]  /*0090*/  S2UR UR4, SR_CTAID.X ;  /* 0x00000000000479c3 */ /* 0x000e6e0000002500 */
[----:B------:R-:W2:Y:S01]  /*00a0*/  FCHK P0, R6, R3 ;  /* 0x0000000306007302 */ /* 0x000ea20000000000 */
[----:B0-----:R-:W-:-:S04]  /*00b0*/  FFMA R5, -R3, R0, 1 ;  /* 0x3f80000003057423 */ /* 0x001fc80000000100 */
[----:B------:R-:W-:-:S04]  /*00c0*/  FFMA R0, R0, R5, R0 ;  /* 0x0000000500007223 */ /* 0x000fc80000000000 */
[----:B------:R-:W-:Y:S01]  /*00d0*/  FFMA R5, R0, UR5, RZ ;  /* 0x0000000500057c23 */ /* 0x000fe200080000ff */
[----:B-1----:R-:W-:-:S03]  /*00e0*/  IMAD R2, R2, UR4, R7 ;  /* 0x0000000402027c24 */ /* 0x002fc6000f8e0207 */
[----:B------:R-:W-:-:S04]  /*00f0*/  FFMA R4, -R3, R5, UR5 ;  /* 0x0000000503047e23 */ /* 0x000fc80008000105 */
[----:B------:R-:W-:Y:S01]  /*0100*/  FFMA R5, R0, R4, R5 ;  /* 0x0000000400057223 */ /* 0x000fe20000000005 */
[----:B--2---:R-:W-:Y:S06]  /*0110*/  @!P0 BRA `(.L_x_28) ;  /* 0x0000000000148947 */ /* 0x004fec0003800000 */
[----:B------:R-:W0:Y:S01]  /*0120*/  LDCU UR4, c[0x0][0x3a0] ;  /* 0x00007400ff0477ac */ /* 0x000e220008000800 */
[----:B------:R-:W-:Y:S01]  /*0130*/  MOV R10, 0x160 ;  /* 0x00000160000a7802 */ /* 0x000fe20000000f00 */
[----:B0-----:R-:W-:-:S07]  /*0140*/  IMAD.U32 R0, RZ, RZ, UR4 ;  /* 0x00000004ff007e24 */ /* 0x001fce000f8e00ff */
[----:B------:R-:W-:Y:S05]  /*0150*/  CALL.REL.NOINC `($__internal_3_$__cuda_sm3x_div_rn_noftz_f32_slowpath) ;  /* 0x0000000c00807944 */ /* 0x000fea0003c00000 */
[----:B------:R-:W-:-:S07]  /*0160*/  IMAD.MOV.U32 R5, RZ, RZ, R0 ;  /* 0x000000ffff057224 */ /* 0x000fce00078e0000 */
.L_x_28:
[----:B------:R-:W0:Y:S02]  /*0170*/  LDCU UR4, c[0x0][0x398] ;  /* 0x00007300ff0477ac */ /* 0x000e240008000800 */
[----:B0-----:R-:W-:-:S13]  /*0180*/  ISETP.GE.AND P0, PT, R2, UR4, PT ;  /* 0x0000000402007c0c */ /* 0x001fda000bf06270 */
[----:B------:R-:W-:Y:S05]  /*0190*/  @P0 EXIT ;  /* 0x000000000000094d */ /* 0x000fea0003800000 */
[----:B------:R-:W0:Y:S01]  /*01a0*/  LDCU UR4, c[0x0][0x39c] ;  /* 0x00007380ff0477ac */ /* 0x000e220008000800 */
[----:B------:R-:W1:Y:S01]  /*01b0*/  LDCU UR6, c[0x0][0x3a0] ;  /* 0x00007400ff0677ac */ /* 0x000e620008000800 */
[----:B0-----:R-:W-:Y:S01]  /*01c0*/  I2FP.F32.S32 R4, UR4 ;  /* 0x0000000400047c45 */ /* 0x001fe20008201400 */
[----:B------:R-:W0:Y:S03]  /*01d0*/  LDCU.64 UR4, c[0x0][0x358] ;  /* 0x00006b00ff0477ac */ /* 0x000e260008000a00 */
[----:B------:R-:W2:Y:S01]  /*01e0*/  MUFU.RCP R3, R4 ;  /* 0x0000000400037308 */ /* 0x000ea20000001000 */
[----:B-1----:R-:W-:-:S07]  /*01f0*/  IMAD.U32 R7, RZ, RZ, UR6 ;  /* 0x00000006ff077e24 */ /* 0x002fce000f8e00ff */
[----:B------:R-:W1:Y:S01]  /*0200*/  FCHK P0, R7, R4 ;  /* 0x0000000407007302 */ /* 0x000e620000000000 */
[----:B--2---:R-:W-:-:S04]  /*0210*/  FFMA R0, -R4, R3, 1 ;  /* 0x3f80000004007423 */ /* 0x004fc80000000103 */
[----:B------:R-:W-:-:S04]  /*0220*/  FFMA R0, R3, R0, R3 ;  /* 0x0000000003007223 */ /* 0x000fc80000000003 */
[----:B------:R-:W-:-:S04]  /*0230*/  FFMA R3, R0, UR6, RZ ;  /* 0x0000000600037c23 */ /* 0x000fc800080000ff */
[----:B------:R-:W-:-:S04]  /*0240*/  FFMA R6, -R4, R3, UR6 ;  /* 0x0000000604067e23 */ /* 0x000fc80008000103 */
[----:B------:R-:W-:Y:S01]  /*0250*/  FFMA R3, R0, R6, R3 ;  /* 0x0000000600037223 */ /* 0x000fe20000000003 */
[----:B01----:R-:W-:Y:S06]  /*0260*/  @!P0 BRA `(.L_x_29) ;  /* 0x0000000000188947 */ /* 0x003fec0003800000 */
[----:B------:R-:W0:Y:S01]  /*0270*/  LDCU UR6, c[0x0][0x3a0] ;  /* 0x00007400ff0677ac */ /* 0x000e220008000800 */
[----:B------:R-:W-:Y:S01]  /*0280*/  IMAD.MOV.U32 R3, RZ, RZ, R4 ;  /* 0x000000ffff037224 */ /* 0x000fe200078e0004 */
[----:B------:R-:W-:Y:S01]  /*0290*/  MOV R10, 0x2c0 ;  /* 0x000002c0000a7802 */ /* 0x000fe20000000f00 */
[----:B0-----:R-:W-:-:S07]  /*02a0*/  IMAD.U32 R0, RZ, RZ, UR6 ;  /* 0x00000006ff007e24 */ /* 0x001fce000f8e00ff */
[----:B------:R-:W-:Y:S05]  /*02b0*/  CALL.REL.NOINC `($__internal_3_$__cuda_sm3x_div_rn_noftz_f32_slowpath) ;  /* 0x0000000c00287944 */ /* 0x000fea0003c00000 */
[----:B------:R-:W-:-:S07]  /*02c0*/  IMAD.MOV.U32 R3, RZ, RZ, R0 ;  /* 0x000000ffff037224 */ /* 0x000fce00078e0000 */
.L_x_29:
[----:B------:R-:W0:Y:S02]  /*02d0*/  LDC.64 R6, c[0x0][0x380] ;  /* 0x0000e000ff067b82 */ /* 0x000e240000000a00 */
[----:B0-----:R-:W-:-:S05]  /*02e0*/  IMAD.WIDE R6, R2, 0x4, R6 ;  /* 0x0000000402067825 */ /* 0x001fca00078e0206 */
[----:B------:R-:W2:Y:S01]  /*02f0*/  LDG.E R0, desc[UR4][R6.64] ;  /* 0x0000000406007981 */ /* 0x000ea2000c1e1900 */
[----:B------:R-:W0:Y:S01]  /*0300*/  MUFU.RCP R4, R3 ;  /* 0x0000000300047308 */ /* 0x000e220000001000 */
[----:B------:R-:W-:Y:S01]  /*0310*/  BSSY.RECONVERGENT B0, `(.L_x_30) ;  /* 0x000000b000007945 */ /* 0x000fe20003800200 */
[----:B0-----:R-:W-:-:S04]  /*0320*/  FFMA R9, R4, -R3, 1 ;  /* 0x3f80000004097423 */ /* 0x001fc80000000803 */
[----:B------:R-:W-:Y:S02]  /*0330*/  FFMA R9, R4, R9, R4 ;  /* 0x0000000904097223 */ /* 0x000fe40000000004 */
[----:B--2---:R-:W0:Y:S02]  /*0340*/  FCHK P0, R0, R3 ;  /* 0x0000000300007302 */ /* 0x004e240000000000 */
[----:B------:R-:W-:-:S04]  /*0350*/  FFMA R8, R0, R9, RZ ;  /* 0x0000000900087223 */ /* 0x000fc800000000ff */
[----:B------:R-:W-:-:S04]  /*0360*/  FFMA R4, R8, -R3, R0 ;  /* 0x8000000308047223 */ /* 0x000fc80000000000 */
[----:B------:R-:W-:Y:S01]  /*0370*/  FFMA R8, R9, R4, R8 ;  /* 0x0000000409087223 */ /* 0x000fe20000000008 */
[----:B0-----:R-:W-:Y:S06]  /*0380*/  @!P0 BRA `(.L_x_31) ;  /* 0x00000000000c8947 */ /* 0x001fec0003800000 */
[----:B------:R-:W-:-:S07]  /*0390*/  MOV R10, 0x3b0 ;  /* 0x000003b0000a7802 */ /* 0x000fce0000000f00 */
[----:B------:R-:W-:Y:S05]  /*03a0*/  CALL.REL.NOINC `($__internal_3_$__cuda_sm3x_div_rn_noftz_f32_slowpath) ;  /* 0x0000000800ec7944 */ /* 0x000fea0003c00000 */
[----:B------:R-:W-:-:S07]  /*03b0*/  IMAD.MOV.U32 R8, RZ, RZ, R0 ;  /* 0x000000ffff087224 */ /* 0x000fce00078e0000 */
.L_x_31:
[----:B------:R-:W-:Y:S05]  /*03c0*/  BSYNC.RECONVERGENT B0 ;  /* 0x0000000000007941 */ /* 0x000fea0003800200 */
.L_x_30:
[----:B------:R-:W0:Y:S02]  /*03d0*/  LDC.64 R6, c[0x0][0x388] ;  /* 0x0000e200ff067b82 */ /* 0x000e240000000a00 */
[----:B0-----:R-:W-:-:S06]  /*03e0*/  IMAD.WIDE R6, R2, 0x4, R6 ;  /* 0x0000000402067825 */ /* 0x001fcc00078e0206 */
[----:B------:R-:W2:Y:S01]  /*03f0*/  LDG.E R6, desc[UR4][R6.64] ;  /* 0x0000000406067981 */ /* 0x000ea2000c1e1900 */
[----:B------:R-:W0:Y:S01]  /*0400*/  MUFU.RCP R0, R3 ;  /* 0x0000000300007308 */ /* 0x000e220000001000 */
[----:B------:R-:W-:Y:S07]  /*0410*/  BSSY.RECONVERGENT B0, `(.L_x_32) ;  /* 0x000000d000007945 */ /* 0x000fee0003800200 */
[----:B------:R-:W-:Y:S01]  /*0420*/  F2I.TRUNC.NTZ R4, R8 ;  /* 0x0000000800047305 */ /* 0x000fe2000020f100 */
[----:B0-----:R-:W-:-:S04]  /*0430*/  FFMA R9, R0, -R3, 1 ;  /* 0x3f80000000097423 */ /* 0x001fc80000000803 */
[----:B------:R-:W-:-:S03]  /*0440*/  FFMA R0, R0, R9, R0 ;  /* 0x0000000900007223 */ /* 0x000fc60000000000 */
[----:B--2---:R-:W0:Y:S01]  /*0450*/  FCHK P0, R6, R3 ;  /* 0x0000000306007302 */ /* 0x004e220000000000 */
[----:B------:R-:W-:-:S04]  /*0460*/  FFMA R9, R0, R6, RZ ;  /* 0x0000000600097223 */ /* 0x000fc800000000ff */
[----:B------:R-:W-:-:S04]  /*0470*/  FFMA R12, R9, -R3, R6 ;  /* 0x80000003090c7223 */ /* 0x000fc80000000006 */
[----:B------:R-:W-:Y:S01]  /*0480*/  FFMA R12, R0, R12, R9 ;  /* 0x0000000c000c7223 */ /* 0x000fe20000000009 */
[----:B0-----:R-:W-:Y:S06]  /*0490*/  @!P0 BRA `(.L_x_33) ;  /* 0x0000000000108947 */ /* 0x001fec0003800000 */
[----:B------:R-:W-:Y:S02]  /*04a0*/  MOV R0, R6 ;  /* 0x0000000600007202 */ /* 0x000fe40000000f00 */
[----:B------:R-:W-:-:S07]  /*04b0*/  MOV R10, 0x4d0 ;  /* 0x000004d0000a7802 */ /* 0x000fce0000000f00 */
[----:B------:R-:W-:Y:S05]  /*04c0*/  CALL.REL.NOINC `($__internal_3_$__cuda_sm3x_div_rn_noftz_f32_slowpath) ;  /* 0x0000000800a47944 */ /* 0x000fea0003c00000 */
[----:B------:R-:W-:-:S07]  /*04d0*/  IMAD.MOV.U32 R12, RZ, RZ, R0 ;  /* 0x000000ffff0c7224 */ /* 0x000fce00078e0000 */
.L_x_33:
[----:B------:R-:W-:Y:S05]  /*04e0*/  BSYNC.RECONVERGENT B0 ;  /* 0x0000000000007941 */ /* 0x000fea0003800200 */
.L_x_32:
[----:B------:R-:W0:Y:S01]  /*04f0*/  F2F.F64.F32 R6, R5 ;  /* 0x0000000500067310 */ /* 0x000e220000201800 */
[----:B------:R-:W-:Y:S01]  /*0500*/  IMAD.MOV.U32 R2, RZ, RZ, 0x1 ;  /* 0x00000001ff027424 */ /* 0x000fe200078e00ff */
[----:B------:R-:W-:Y:S01]  /*0510*/  I2FP.F32.S32 R9, R4 ;  /* 0x0000000400097245 */ /* 0x000fe20000201400 */
[----:B------:R-:W-:Y:S04]  /*0520*/  BSSY.RECONVERGENT B0, `(.L_x_34) ;  /* 0x0000014000007945 */ /* 0x000fe80003800200 */
[----:B------:R-:W-:Y:S01]  /*0530*/  FADD R0, -R9, R8 ;  /* 0x0000000809007221 */ /* 0x000fe20000000100 */
[----:B------:R-:W-:Y:S08]  /*0540*/  F2I.TRUNC.NTZ R12, R12 ;  /* 0x0000000c000c7305 */ /* 0x000ff0000020f100 */
[----:B0-----:R-:W0:Y:S08]  /*0550*/  MUFU.RCP64H R3, R7 ;  /* 0x0000000700037308 */ /* 0x001e300000001800 */
[----:B------:R-:W1:Y:S01]  /*0560*/  F2F.F64.F32 R8, R0 ;  /* 0x0000000000087310 */ /* 0x000e620000201800 */
[----:B0-----:R-:W-:-:S02]  /*0570*/  DFMA R10, -R6, R2, 1 ;  /* 0x3ff00000060a742b */ /* 0x001fc40000000102 */
[----:B-1----:R-:W-:-:S06]  /*0580*/  DADD R8, -R8, 1 ;  /* 0x3ff0000008087429 */ /* 0x002fcc0000000100 */
[----:B------:R-:W-:-:S08]  /*0590*/  DFMA R10, R10, R10, R10 ;  /* 0x0000000a0a0a722b */ /* 0x000fd0000000000a */
[----:B------:R-:W-:Y:S01]  /*05a0*/  DFMA R10, R2, R10, R2 ;  /* 0x0000000a020a722b */ /* 0x000fe20000000002 */
[----:B------:R-:W-:-:S07]  /*05b0*/  FSETP.GEU.AND P1, PT, |R9|, 6.5827683646048100446e-37, PT ;  /* 0x036000000900780b */ /* 0x000fce0003f2e200 */
[----:B------:R-:W-:-:S08]  /*05c0*/  DFMA R2, -R6, R10, 1 ;  /* 0x3ff000000602742b */ /* 0x000fd0000000010a */
[----:B------:R-:W-:-:S08]  /*05d0*/  DFMA R2, R10, R2, R10 ;  /* 0x000000020a02722b */ /* 0x000fd0000000000a */
[----:B------:R-:W-:-:S08]  /*05e0*/  DMUL R10, R8, R2 ;  /* 0x00000002080a7228 */ /* 0x000fd00000000000 */
[----:B------:R-:W-:-:S08]  /*05f0*/  DFMA R14, -R6, R10, R8 ;  /* 0x0000000a060e722b */ /* 0x000fd00000000108 */
[----:B------:R-:W-:-:S10]  /*0600*/  DFMA R2, R2, R14, R10 ;  /* 0x0000000e0202722b */ /* 0x000fd4000000000a */
[----:B------:R-:W-:-:S05]  /*0610*/  FFMA R10, RZ, R7, R3 ;  /* 0x00000007ff0a7223 */ /* 0x000fca0000000003 */
[----:B------:R-:W-:-:S13]  /*0620*/  FSETP.GT.AND P0, PT, |R10|, 1.469367938527859385e-39, PT ;  /* 0x001000000a00780b */ /* 0x000fda0003f04200 */
[----:B------:R-:W-:Y:S05]  /*0630*/  @P0 BRA P1, `(.L_x_35) ;  /* 0x0000000000080947 */ /* 0x000fea0000800000 */
[----:B------:R-:W-:-:S07]  /*0640*/  MOV R14, 0x660 ;  /* 0x00000660000e7802 */ /* 0x000fce0000000f00 */
[----:B------:R-:W-:Y:S05]  /*0650*/  CALL.REL.NOINC `($__internal_2_$__cuda_sm20_div_rn_f64_full) ;  /* 0x0000000000d07944 */ /* 0x000fea0003c00000 */
.L_x_35:
[----:B------:R-:W-:Y:S05]  /*0660*/  BSYNC.RECONVERGENT B0 ;  /* 0x0000000000007941 */ /* 0x000fea0003800200 */
.L_x_34:
[----:B------:R-:W0:Y:S01]  /*0670*/  LDCU UR6, c[0x0][0x39c] ;  /* 0x00007380ff0677ac */ /* 0x000e220008000800 */
[----:B------:R-:W1:Y:S01]  /*0680*/  LDC.64 R6, c[0x0][0x390] ;  /* 0x0000e400ff067b82 */ /* 0x000e620000000a00 */
[----:B0-----:R-:W-:-:S04]  /*0690*/  IMAD R9, R12, UR6, RZ ;  /* 0x000000060c097c24 */ /* 0x001fc8000f8e02ff */
[----:B------:R-:W-:-:S04]  /*06a0*/  IMAD.IADD R11, R4, 0x1, R9 ;  /* 0x00000001040b7824 */ /* 0x000fc800078e0209 */
[----:B-1----:R-:W-:-:S05]  /*06b0*/  IMAD.WIDE R6, R11, 0x4, R6 ;  /* 0x000000040b067825 */ /* 0x002fca00078e0206 */
[----:B------:R-:W2:Y:S01]  /*06c0*/  LDG.E R8, desc[UR4][R6.64] ;  /* 0x0000000406087981 */ /* 0x000ea2000c1e1900 */
[----:B------:R-:W-:-:S05]  /*06d0*/  VIADD R4, R4, 0x1 ;  /* 0x0000000104047836 */ /* 0x000fca0000000000 */
[----:B------:R-:W-:Y:S01]  /*06e0*/  ISETP.NE.AND P0, PT, R4, UR6, PT ;  /* 0x0000000604007c0c */ /* 0x000fe2000bf05270 */
[----:B--2---:R-:W0:Y:S02]  /*06f0*/  F2F.F64.F32 R10, R8 ;  /* 0x00000008000a7310 */ /* 0x004e240000201800 */
[----:B0-----:R-:W-:-:S10]  /*0700*/  DADD R10, R10, R2 ;  /* 0x000000000a0a7229 */ /* 0x001fd40000000002 */
[----:B------:R-:W0:Y:S02]  /*0710*/  F2F.F32.F64 R11, R10 ;  /* 0x0000000a000b7310 */ /* 0x000e240000301000 */
[----:B0-----:R0:W-:Y:S01]  /*0720*/  STG.E desc[UR4][R6.64], R11 ;  /* 0x0000000b06007986 */ /* 0x0011e2000c101904 */
[----:B------:R-:W-:Y:S05]  /*0730*/  @P0 BRA `(.L_x_36) ;  /* 0x0000000000500947 */ /* 0x000fea0003800000 */
[----:B------:R-:W1:Y:S01]  /*0740*/  MUFU.RCP R2, R5 ;  /* 0x0000000500027308 */ /* 0x000e620000001000 */
[----:B------:R-:W-:Y:S07]  /*0750*/  BSSY.RECONVERGENT B0, `(.L_x_37) ;  /* 0x000000c000007945 */ /* 0x000fee0003800200 */
[----:B------:R-:W2:Y:S01]  /*0760*/  FCHK P0, R0, R5 ;  /* 0x0000000500007302 */ /* 0x000ea20000000000 */
[----:B-1----:R-:W-:-:S04]  /*0770*/  FFMA R3, R2, -R5, 1 ;  /* 0x3f80000002037423 */ /* 0x002fc80000000805 */
[----:B------:R-:W-:-:S04]  /*0780*/  FFMA R3, R2, R3, R2 ;  /* 0x0000000302037223 */ /* 0x000fc80000000002 */
[----:B------:R-:W-:-:S04]  /*0790*/  FFMA R2, R0, R3, RZ ;  /* 0x0000000300027223 */ /* 0x000fc800000000ff */
[----:B------:R-:W-:-:S04]  /*07a0*/  FFMA R4, R2, -R5, R0 ;  /* 0x8000000502047223 */ /* 0x000fc80000000000 */
[----:B------:R-:W-:Y:S01]  /*07b0*/  FFMA R4, R3, R4, R2 ;  /* 0x0000000403047223 */ /* 0x000fe20000000002 */
[----:B--2---:R-:W-:Y:S06]  /*07c0*/  @!P0 BRA `(.L_x_38) ;  /* 0x0000000000108947 */ /* 0x004fec0003800000 */
[----:B------:R-:W-:Y:S01]  /*07d0*/  IMAD.MOV.U32 R3, RZ, RZ, R5 ;  /* 0x000000ffff037224 */ /* 0x000fe200078e0005 */
[----:B------:R-:W-:-:S07]  /*07e0*/  MOV R10, 0x800 ;  /* 0x00000800000a7802 */ /* 0x000fce0000000f00 */
[----:B0-----:R-:W-:Y:S05]  /*07f0*/  CALL.REL.NOINC `($__internal_3_$__cuda_sm3x_div_rn_noftz_f32_slowpath) ;  /* 0x0000000400d87944 */ /* 0x001fea0003c00000 */
[----:B------:R-:W-:-:S07]  /*0800*/  IMAD.MOV.U32 R4, RZ, RZ, R0 ;  /* 0x000000ffff047224 */ /* 0x000fce00078e0000 */
.L_x_38:
[----:B------:R-:W-:Y:S05]  /*0810*/  BSYNC.RECONVERGENT B0 ;  /* 0x0000000000007941 */ /* 0x000fea0003800200 */
.L_x_37:
[----:B------:R-:W1:Y:S02]  /*0820*/  LDC.64 R2, c[0x0][0x390] ;  /* 0x0000e400ff027b82 */ /* 0x000e640000000a00 */
[----:B-1----:R-:W-:-:S05]  /*0830*/  IMAD.WIDE R2, R9, 0x4, R2 ;  /* 0x0000000409027825 */ /* 0x002fca00078e0202 */
[----:B------:R-:W2:Y:S02]  /*0840*/  LDG.E R5, desc[UR4][R2.64] ;  /* 0x0000000402057981 */ /* 0x000ea4000c1e1900 */
[----:B--2---:R-:W-:-:S05]  /*0850*/  FADD R5, R5, R4 ;  /* 0x0000000405057221 */ /* 0x004fca0000000000 */
[----:B------:R-:W-:Y:S01]  /*0860*/  STG.E desc[UR4][R2.64], R5 ;  /* 0x0000000502007986 */ /* 0x000fe2000c101904 */
[----:B------:R-:W-:Y:S05]  /*0870*/  EXIT ;  /* 0x000000000000794d */ /* 0x000fea0003800000 */
.L_x_36:
        /* <DEDUP_REMOVED lines=12> */
[----:B------:R-:W-:-:S07]  /*0940*/  MOV R2, R0 ;  /* 0x0000000000027202 */ /* 0x000fce0000000f00 */
.L_x_40:
[----:B------:R-:W-:Y:S05]  /*0950*/  BSYNC.RECONVERGENT B0 ;  /* 0x0000000000007941 */ /* 0x000fea0003800200 */
.L_x_39:
[----:B------:R-:W2:Y:S02]  /*0960*/  LDG.E R3, desc[UR4][R6.64+0x4] ;  /* 0x0000040406037981 */ /* 0x000ea4000c1e1900 */
[----:B--2---:R-:W-:-:S05]  /*0970*/  FADD R3, R3, R2 ;  /* 0x0000000203037221 */ /* 0x004fca0000000000 */
[----:B------:R-:W-:Y:S01]  /*0980*/  STG.E desc[UR4][R6.64+0x4], R3 ;  /* 0x0000040306007986 */ /* 0x000fe2000c101904 */
[----:B------:R-:W-:Y:S05]  /*0990*/  EXIT ;  /* 0x000000000000794d */ /* 0x000fea0003800000 */
        .weak           $__internal_2_$__cuda_sm20_div_rn_f64_full
        .type           $__internal_2_$__cuda_sm20_div_rn_f64_full,@function
        .size           $__internal_2_$__cuda_sm20_div_rn_f64_full,($__internal_3_$__cuda_sm3x_div_rn_noftz_f32_slowpath - $__internal_2_$__cuda_sm20_div_rn_f64_full)
$__internal_2_$__cuda_sm20_div_rn_f64_full:
[C---:B------:R-:W-:Y:S01]  /*09a0*/  FSETP.GEU.AND P0, PT, |R7|.reuse, 1.469367938527859385e-39, PT ;  /* 0x001000000700780b */ /* 0x040fe20003f0e200 */
[----:B------:R-:W-:Y:S01]  /*09b0*/  IMAD.MOV.U32 R16, RZ, RZ, 0x1 ;  /* 0x00000001ff107424 */ /* 0x000fe200078e00ff */
[----:B------:R-:W-:Y:S01]  /*09c0*/  LOP3.LUT R2, R7, 0x800fffff, RZ, 0xc0, !PT ;  /* 0x800fffff07027812 */ /* 0x000fe200078ec0ff */
[----:B------:R-:W-:Y:S01]  /*09d0*/  IMAD.MOV.U32 R15, RZ, RZ, 0x1ca00000 ;  /* 0x1ca00000ff0f7424 */ /* 0x000fe200078e00ff */
[C---:B------:R-:W-:Y:S01]  /*09e0*/  FSETP.GEU.AND P2, PT, |R9|.reuse, 1.469367938527859385e-39, PT ;  /* 0x001000000900780b */ /* 0x040fe20003f4e200 */
[----:B------:R-:W-:Y:S01]  /*09f0*/  BSSY.RECONVERGENT B1, `(.L_x_41) ;  /* 0x0000052000017945 */ /* 0x000fe20003800200 */
[----:B------:R-:W-:Y:S01]  /*0a00*/  LOP3.LUT R3, R2, 0x3ff00000, RZ, 0xfc, !PT ;  /* 0x3ff0000002037812 */ /* 0x000fe200078efcff */
[----:B------:R-:W-:Y:S01]  /*0a10*/  IMAD.MOV.U32 R2, RZ, RZ, R6 ;  /* 0x000000ffff027224 */ /* 0x000fe200078e0006 */
[----:B------:R-:W-:Y:S02]  /*0a20*/  LOP3.LUT R13, R9, 0x7ff00000, RZ, 0xc0, !PT ;  /* 0x7ff00000090d7812 */ /* 0x000fe400078ec0ff */
[----:B------:R-:W-:-:S03]  /*0a30*/  LOP3.LUT R22, R7, 0x7ff00000, RZ, 0xc0, !PT ;  /* 0x7ff0000007167812 */ /* 0x000fc600078ec0ff */
[----:B------:R-:W-:Y:S01]  /*0a40*/  @!P0 DMUL R2, R6, 8.98846567431157953865e+307 ;  /* 0x7fe0000006028828 */ /* 0x000fe20000000000 */
[----:B------:R-:W-:Y:S01]  /*0a50*/  ISETP.GE.U32.AND P1, PT, R13, R22, PT ;  /* 0x000000160d00720c */ /* 0x000fe20003f26070 */
[----:B------:R-:W-:Y:S02]  /*0a60*/  IMAD.MOV.U32 R23, RZ, RZ, R13 ;  /* 0x000000ffff177224 */ /* 0x000fe400078e000d */
[----:B------:R-:W-:Y:S02]  /*0a70*/  @!P2 LOP3.LUT R18, R7, 0x7ff00000, RZ, 0xc0, !PT ;  /* 0x7ff000000712a812 */ /* 0x000fe400078ec0ff */
[----:B------:R-:W0:Y:S02]  /*0a80*/  MUFU.RCP64H R17, R3 ;  /* 0x0000000300117308 */ /* 0x000e240000001800 */
[----:B------:R-:W-:Y:S02]  /*0a90*/  @!P2 ISETP.GE.U32.AND P3, PT, R13, R18, PT ;  /* 0x000000120d00a20c */ /* 0x000fe40003f66070 */
[----:B------:R-:W-:-:S02]  /*0aa0*/  @!P0 LOP3.LUT R22, R3, 0x7ff00000, RZ, 0xc0, !PT ;  /* 0x7ff0000003168812 */ /* 0x000fc400078ec0ff */
[----:B------:R-:W-:Y:S02]  /*0ab0*/  @!P2 SEL R19, R15, 0x63400000, !P3 ;  /* 0x634000000f13a807 */ /* 0x000fe40005800000 */
[----:B------:R-:W-:Y:S02]  /*0ac0*/  IADD3 R25, PT, PT, R22, -0x1, RZ ;  /* 0xffffffff16197810 */ /* 0x000fe40007ffe0ff */
[----:B------:R-:W-:-:S04]  /*0ad0*/  @!P2 LOP3.LUT R20, R19, 0x80000000, R9, 0xf8, !PT ;  /* 0x800000001314a812 */ /* 0x000fc800078ef809 */
[----:B------:R-:W-:Y:S01]  /*0ae0*/  @!P2 LOP3.LUT R21, R20, 0x100000, RZ, 0xfc, !PT ;  /* 0x001000001415a812 */ /* 0x000fe200078efcff */
[----:B------:R-:W-:Y:S01]  /*0af0*/  @!P2 IMAD.MOV.U32 R20, RZ, RZ, RZ ;  /* 0x000000ffff14a224 */ /* 0x000fe200078e00ff */
[----:B0-----:R-:W-:-:S08]  /*0b00*/  DFMA R10, R16, -R2, 1 ;  /* 0x3ff00000100a742b */ /* 0x001fd00000000802 */
[----:B------:R-:W-:-:S08]  /*0b10*/  DFMA R10, R10, R10, R10 ;  /* 0x0000000a0a0a722b */ /* 0x000fd0000000000a */
[----:B------:R-:W-:Y:S01]  /*0b20*/  DFMA R16, R16, R10, R16 ;  /* 0x0000000a1010722b */ /* 0x000fe20000000010 */
[----:B------:R-:W-:Y:S01]  /*0b30*/  SEL R11, R15, 0x63400000, !P1 ;  /* 0x634000000f0b7807 */ /* 0x000fe20004800000 */
[----:B------:R-:W-:-:S03]  /*0b40*/  IMAD.MOV.U32 R10, RZ, RZ, R8 ;  /* 0x000000ffff0a7224 */ /* 0x000fc600078e0008 */
[----:B------:R-:W-:-:S03]  /*0b50*/  LOP3.LUT R11, R11, 0x800fffff, R9, 0xf8, !PT ;  /* 0x800fffff0b0b7812 */ /* 0x000fc600078ef809 */
[----:B------:R-:W-:-:S03]  /*0b60*/  DFMA R18, R16, -R2, 1 ;  /* 0x3ff000001012742b */ /* 0x000fc60000000802 */
[----:B------:R-:W-:-:S05]  /*0b70*/  @!P2 DFMA R10, R10, 2, -R20 ;  /* 0x400000000a0aa82b */ /* 0x000fca0000000814 */
[----:B------:R-:W-:-:S05]  /*0b80*/  DFMA R18, R16, R18, R16 ;  /* 0x000000121012722b */ /* 0x000fca0000000010 */
[----:B------:R-:W-:-:S03]  /*0b90*/  @!P2 LOP3.LUT R23, R11, 0x7ff00000, RZ, 0xc0, !PT ;  /* 0x7ff000000b17a812 */ /* 0x000fc600078ec0ff */
[----:B------:R-:W-:Y:S02]  /*0ba0*/  DMUL R16, R18, R10 ;  /* 0x0000000a12107228 */ /* 0x000fe40000000000 */
[----:B------:R-:W-:-:S05]  /*0bb0*/  VIADD R24, R23, 0xffffffff ;  /* 0xffffffff17187836 */ /* 0x000fca0000000000 */
[----:B------:R-:W-:Y:S01]  /*0bc0*/  ISETP.GT.U32.AND P0, PT, R24, 0x7feffffe, PT ;  /* 0x7feffffe1800780c */ /* 0x000fe20003f04070 */
[----:B------:R-:W-:-:S03]  /*0bd0*/  DFMA R20, R16, -R2, R10 ;  /* 0x800000021014722b */ /* 0x000fc6000000000a */
[----:B------:R-:W-:-:S05]  /*0be0*/  ISETP.GT.U32.OR P0, PT, R25, 0x7feffffe, P0 ;  /* 0x7feffffe1900780c */ /* 0x000fca0000704470 */
[----:B------:R-:W-:-:S08]  /*0bf0*/  DFMA R20, R18, R20, R16 ;  /* 0x000000141214722b */ /* 0x000fd00000000010 */
[----:B------:R-:W-:Y:S05]  /*0c00*/  @P0 BRA `(.L_x_42) ;  /* 0x00000000006c0947 */ /* 0x000fea0003800000 */
[----:B------:R-:W-:-:S04]  /*0c10*/  LOP3.LUT R16, R7, 0x7ff00000, RZ, 0xc0, !PT ;  /* 0x7ff0000007107812 */ /* 0x000fc800078ec0ff */
[CC--:B------:R-:W-:Y:S02]  /*0c20*/  VIADDMNMX R8, R13.reuse, -R16.reuse, 0xb9600000, !PT ;  /* 0xb96000000d087446 */ /* 0x0c0fe40007800910 */
[----:B------:R-:W-:Y:S02]  /*0c30*/  ISETP.GE.U32.AND P0, PT, R13, R16, PT ;  /* 0x000000100d00720c */ /* 0x000fe40003f06070 */
[----:B------:R-:W-:Y:S02]  /*0c40*/  VIMNMX R8, PT, PT, R8, 0x46a00000, PT ;  /* 0x46a0000008087848 */ /* 0x000fe40003fe0100 */
[----:B------:R-:W-:-:S05]  /*0c50*/  SEL R13, R15, 0x63400000, !P0 ;  /* 0x634000000f0d7807 */ /* 0x000fca0004000000 */
[----:B------:R-:W-:Y:S02]  /*0c60*/  IMAD.IADD R13, R8, 0x1, -R13 ;  /* 0x00000001080d7824 */ /* 0x000fe400078e0a0d */
[----:B------:R-:W-:Y:S02]  /*0c70*/  IMAD.MOV.U32 R8, RZ, RZ, RZ ;  /* 0x000000ffff087224 */ /* 0x000fe400078e00ff */
[----:B------:R-:W-:-:S06]  /*0c80*/  VIADD R9, R13, 0x7fe00000 ;  /* 0x7fe000000d097836 */ /* 0x000fcc0000000000 */
[----:B------:R-:W-:-:S10]  /*0c90*/  DMUL R16, R20, R8 ;  /* 0x0000000814107228 */ /* 0x000fd40000000000 */
[----:B------:R-:W-:-:S13]  /*0ca0*/  FSETP.GTU.AND P0, PT, |R17|, 1.469367938527859385e-39, PT ;  /* 0x001000001100780b */ /* 0x000fda0003f0c200 */
[----:B------:R-:W-:Y:S05]  /*0cb0*/  @P0 BRA `(.L_x_43) ;  /* 0x0000000000940947 */ /* 0x000fea0003800000 */
[----:B------:R-:W-:Y:S01]  /*0cc0*/  DFMA R2, R20, -R2, R10 ;  /* 0x800000021402722b */ /* 0x000fe2000000000a */
[----:B------:R-:W-:-:S09]  /*0cd0*/  IMAD.MOV.U32 R8, RZ, RZ, RZ ;  /* 0x000000ffff087224 */ /* 0x000fd200078e00ff */
[C---:B------:R-:W-:Y:S02]  /*0ce0*/  FSETP.NEU.AND P0, PT, R3.reuse, RZ, PT ;  /* 0x000000ff0300720b */ /* 0x040fe40003f0d000 */
[----:B------:R-:W-:-:S04]  /*0cf0*/  LOP3.LUT R7, R3, 0x80000000, R7, 0x48, !PT ;  /* 0x8000000003077812 */ /* 0x000fc800078e4807 */
[----:B------:R-:W-:-:S07]  /*0d00*/  LOP3.LUT R9, R7, R9, RZ, 0xfc, !PT ;  /* 0x0000000907097212 */ /* 0x000fce00078efcff */
[----:B------:R-:W-:Y:S05]  /*0d10*/  @!P0 BRA `(.L_x_43) ;  /* 0x00000000007c8947 */ /* 0x000fea0003800000 */
[----:B------:R-:W-:Y:S01]  /*0d20*/  IMAD.MOV R3, RZ, RZ, -R13 ;  /* 0x000000ffff037224 */ /* 0x000fe200078e0a0d */
[----:B------:R-:W-:Y:S01]  /*0d30*/  DMUL.RP R8, R20, R8 ;  /* 0x0000000814087228 */ /* 0x000fe20000008000 */
[----:B------:R-:W-:-:S06]  /*0d40*/  IMAD.MOV.U32 R2, RZ, RZ, RZ ;  /* 0x000000ffff027224 */ /* 0x000fcc00078e00ff */
[----:B------:R-:W-:-:S03]  /*0d50*/  DFMA R2, R16, -R2, R20 ;  /* 0x800000021002722b */ /* 0x000fc60000000014 */
[----:B------:R-:W-:-:S03]  /*0d60*/  LOP3.LUT R7, R9, R7, RZ, 0x3c, !PT ;  /* 0x0000000709077212 */ /* 0x000fc600078e3cff */
[----:B------:R-:W-:-:S04]  /*0d70*/  IADD3 R2, PT, PT, -R13, -0x43300000, RZ ;  /* 0xbcd000000d027810 */ /* 0x000fc80007ffe1ff */
[----:B------:R-:W-:-:S04]  /*0d80*/  FSETP.NEU.AND P0, PT, |R3|, R2, PT ;  /* 0x000000020300720b */ /* 0x000fc80003f0d200 */
[----:B------:R-:W-:Y:S02]  /*0d90*/  FSEL R16, R8, R16, !P0 ;  /* 0x0000001008107208 */ /* 0x000fe40004000000 */
[----:B------:R-:W-:Y:S01]  /*0da0*/  FSEL R17, R7, R17, !P0 ;  /* 0x0000001107117208 */ /* 0x000fe20004000000 */
[----:B------:R-:W-:Y:S06]  /*0db0*/  BRA `(.L_x_43) ;  /* 0x0000000000547947 */ /* 0x000fec0003800000 */
.L_x_42:
[----:B------:R-:W-:-:S14]  /*0dc0*/  DSETP.NAN.AND P0, PT, R8, R8, PT ;  /* 0x000000080800722a */ /* 0x000fdc0003f08000 */
[----:B------:R-:W-:Y:S05]  /*0dd0*/  @P0 BRA `(.L_x_44) ;  /* 0x0000000000440947 */ /* 0x000fea0003800000 */
[----:B------:R-:W-:-:S14]  /*0de0*/  DSETP.NAN.AND P0, PT, R6, R6, PT ;  /* 0x000000060600722a */ /* 0x000fdc0003f08000 */
[----:B------:R-:W-:Y:S05]  /*0df0*/  @P0 BRA `(.L_x_45) ;  /* 0x0000000000300947 */ /* 0x000fea0003800000 */
[----:B------:R-:W-:Y:S01]  /*0e00*/  ISETP.NE.AND P0, PT, R23, R22, PT ;  /* 0x000000161700720c */ /* 0x000fe20003f05270 */
[----:B------:R-:W-:Y:S01]  /*0e10*/  IMAD.MOV.U32 R17, RZ, RZ, -0x80000 ;  /* 0xfff80000ff117424 */ /* 0x000fe200078e00ff */
[----:B------:R-:W-:-:S11]  /*0e20*/  MOV R16, 0x0 ;  /* 0x0000000000107802 */ /* 0x000fd60000000f00 */
[----:B------:R-:W-:Y:S05]  /*0e30*/  @!P0 BRA `(.L_x_43) ;  /* 0x0000000000348947 */ /* 0x000fea0003800000 */
[----:B------:R-:W-:Y:S02]  /*0e40*/  ISETP.NE.AND P0, PT, R23, 0x7ff00000, PT ;  /* 0x7ff000001700780c */ /* 0x000fe40003f05270 */
[----:B------:R-:W-:Y:S02]  /*0e50*/  LOP3.LUT R17, R9, 0x80000000, R7, 0x48, !PT ;  /* 0x8000000009117812 */ /* 0x000fe400078e4807 */
[----:B------:R-:W-:-:S13]  /*0e60*/  ISETP.EQ.OR P0, PT, R22, RZ, !P0 ;  /* 0x000000ff1600720c */ /* 0x000fda0004702670 */
[----:B------:R-:W-:Y:S01]  /*0e70*/  @P0 LOP3.LUT R2, R17, 0x7ff00000, RZ, 0xfc, !PT ;  /* 0x7ff0000011020812 */ /* 0x000fe200078efcff */
[----:B------:R-:W-:Y:S02]  /*0e80*/  @!P0 IMAD.MOV.U32 R16, RZ, RZ, RZ ;  /* 0x000000ffff108224 */ /* 0x000fe400078e00ff */
[----:B------:R-:W-:Y:S02]  /*0e90*/  @P0 IMAD.MOV.U32 R16, RZ, RZ, RZ ;  /* 0x000000ffff100224 */ /* 0x000fe400078e00ff */
[----:B------:R-:W-:Y:S01]  /*0ea0*/  @P0 IMAD.MOV.U32 R17, RZ, RZ, R2 ;  /* 0x000000ffff110224 */ /* 0x000fe200078e0002 */
[----:B------:R-:W-:Y:S06]  /*0eb0*/  BRA `(.L_x_43) ;  /* 0x0000000000147947 */ /* 0x000fec0003800000 */
.L_x_45:
[----:B------:R-:W-:Y:S01]  /*0ec0*/  LOP3.LUT R17, R7, 0x80000, RZ, 0xfc, !PT ;  /* 0x0008000007117812 */ /* 0x000fe200078efcff */
[----:B------:R-:W-:Y:S01]  /*0ed0*/  IMAD.MOV.U32 R16, RZ, RZ, R6 ;  /* 0x000000ffff107224 */ /* 0x000fe200078e0006 */
[----:B------:R-:W-:Y:S06]  /*0ee0*/  BRA `(.L_x_43) ;  /* 0x0000000000087947 */ /* 0x000fec0003800000 */
.L_x_44:
[----:B------:R-:W-:Y:S01]  /*0ef0*/  LOP3.LUT R17, R9, 0x80000, RZ, 0xfc, !PT ;  /* 0x0008000009117812 */ /* 0x000fe200078efcff */
[----:B------:R-:W-:-:S07]  /*0f00*/  IMAD.MOV.U32 R16, RZ, RZ, R8 ;  /* 0x000000ffff107224 */ /* 0x000fce00078e0008 */
.L_x_43:
[----:B------:R-:W-:Y:S05]  /*0f10*/  BSYNC.RECONVERGENT B1 ;  /* 0x0000000000017941 */ /* 0x000fea0003800200 */
.L_x_41:
[----:B------:R-:W-:Y:S01]  /*0f20*/  IMAD.MOV.U32 R15, RZ, RZ, 0x0 ;  /* 0x00000000ff0f7424 */ /* 0x000fe200078e00ff */
[----:B------:R-:W-:Y:S01]  /*0f30*/  MOV R2, R16 ;  /* 0x0000001000027202 */ /* 0x000fe20000000f00 */
[----:B------:R-:W-:Y:S02]  /*0f40*/  IMAD.MOV.U32 R3, RZ, RZ, R17 ;  /* 0x000000ffff037224 */ /* 0x000fe400078e0011 */
[----:B------:R-:W-:Y:S05]  /*0f50*/  RET.REL.NODEC R14 `(_Z15calculoDensidadPfS_S_iif) ;  /* 0xfffffff00e287950 */ /* 0x000fea0003c3ffff */
        .weak           $__internal_3_$__cuda_sm3x_div_rn_noftz_f32_slowpath
        .type           $__internal_3_$__cuda_sm3x_div_rn_noftz_f32_slowpath,@function
        .size           $__internal_3_$__cuda_sm3x_div_rn_noftz_f32_slowpath,(.L_x_77 - $__internal_3_$__cuda_sm3x_div_rn_noftz_f32_slowpath)
$__internal_3_$__cuda_sm3x_div_rn_noftz_f32_slowpath:
[--C-:B------:R-:W-:Y:S01]  /*0f60*/  SHF.R.U32.HI R12, RZ, 0x17, R3.reuse ;  /* 0x00000017ff0c7819 */ /* 0x100fe20000011603 */
[----:B------:R-:W-:Y:S01]  /*0f70*/  BSSY.RECONVERGENT B1, `(.L_x_46) ;  /* 0x0000063000017945 */ /* 0x000fe20003800200 */
[----:B------:R-:W-:Y:S01]  /*0f80*/  SHF.R.U32.HI R11, RZ, 0x17, R0 ;  /* 0x00000017ff0b7819 */ /* 0x000fe20000011600 */
[----:B------:R-:W-:Y:S01]  /*0f90*/  IMAD.MOV.U32 R13, RZ, RZ, R3 ;  /* 0x000000ffff0d7224 */ /* 0x000fe200078e0003 */
        /* <DEDUP_REMOVED lines=31> */
.L_x_47:
[----:B------:R-:W-:Y:S01]  /*1190*/  LEA R14, R12, 0xc0800000, 0x17 ;  /* 0xc08000000c0e7811 */ /* 0x000fe200078eb8ff */
[----:B------:R-:W-:Y:S04]  /*11a0*/  BSSY.RECONVERGENT B2, `(.L_x_52) ;  /* 0x0000036000027945 */ /* 0x000fe80003800200 */
[----:B------:R-:W-:Y:S02]  /*11b0*/  IMAD.IADD R14, R13, 0x1, -R14 ;  /* 0x000000010d0e7824 */ /* 0x000fe400078e0a0e */
[----:B------:R-:W-:Y:S02]  /*11c0*/  VIADD R13, R16, 0xffffff81 ;  /* 0xffffff81100d7836 */ /* 0x000fe40000000000 */
[----:B------:R0:W1:Y:S01]  /*11d0*/  MUFU.RCP R15, R14 ;  /* 0x0000000e000f7308 */ /* 0x0000620000001000 */
[----:B------:R-:W-:Y:S01]  /*11e0*/  FADD.FTZ R17, -R14, -RZ ;  /* 0x800000ff0e117221 */ /* 0x000fe20000010100 */
[C---:B------:R-:W-:Y:S01]  /*11f0*/  IMAD R0, R13.reuse, -0x800000, R0 ;  /* 0xff8000000d007824 */ /* 0x040fe200078e0200 */
[----:B0-----:R-:W-:-:S05]  /*1200*/  IADD3 R14, PT, PT, R13, 0x7f, -R12 ;  /* 0x0000007f0d0e7810 */ /* 0x001fca0007ffe80c */
[----:B------:R-:W-:Y:S02]  /*1210*/  IMAD.IADD R11, R14, 0x1, R11 ;  /* 0x000000010e0b7824 */ /* 0x000fe400078e020b */
[----:B-1----:R-:W-:-:S04]  /*1220*/  FFMA R16, R15, R17, 1 ;  /* 0x3f8000000f107423 */ /* 0x002fc80000000011 */
        /* <DEDUP_REMOVED lines=8> */
[----:B------:R-:W-:-:S05]  /*12b0*/  IMAD.IADD R17, R12, 0x1, R11 ;  /* 0x000000010c117824 */ /* 0x000fca00078e020b */
[----:B------:R-:W-:-:S04]  /*12c0*/  IADD3 R12, PT, PT, R17, -0x1, RZ ;  /* 0xffffffff110c7810 */ /* 0x000fc80007ffe0ff */
        /* <DEDUP_REMOVED lines=15> */
[----:B------:R-:W-:Y:S01]  /*13c0*/  IMAD.MOV R15, RZ, RZ, -R17 ;  /* 0x000000ffff0f7224 */ /* 0x000fe200078e0a11 */
[----:B------:R-:W-:Y:S02]  /*13d0*/  ISETP.NE.AND P1, PT, R17, RZ, PT ;  /* 0x000000ff1100720c */ /* 0x000fe40003f25270 */
[----:B------:R-:W-:-:S02]  /*13e0*/  LOP3.LUT R13, R13, 0x800000, RZ, 0xfc, !PT ;  /* 0x008000000d0d7812 */ /* 0x000fc400078efcff */
[----:B------:R-:W-:Y:S02]  /*13f0*/  FSETP.NEU.FTZ.AND P0, PT, R11, R12, PT ;  /* 0x0000000c0b00720b */ /* 0x000fe40003f1d000 */
[----:B------:R-:W-:Y:S02]  /*1400*/  SHF.L.U32 R14, R13, R14, RZ ;  /* 0x0000000e0d0e7219 */ /* 0x000fe400000006ff */
[----:B------:R-:W-:Y:S02]  /*1410*/  SEL R12, R15, RZ, P2 ;  /* 0x000000ff0f0c7207 */ /* 0x000fe40001000000 */
[----:B------:R-:W-:Y:S02]  /*1420*/  ISETP.NE.AND P1, PT, R14, RZ, P1 ;  /* 0x000000ff0e00720c */ /* 0x000fe40000f25270 */
[----:B------:R-:W-:Y:S02]  /*1430*/  SHF.R.U32.HI R12, RZ, R12, R13 ;  /* 0x0000000cff0c7219 */ /* 0x000fe4000001160d */
[----:B------:R-:W-:-:S02]  /*1440*/  PLOP3.LUT P0, PT, P0, P1, PT, 0xf8, 0x8f ;  /* 0x00000000008f781c */ /* 0x000fc40000703f70 */
[----:B------:R-:W-:Y:S02]  /*1450*/  SHF.R.U32.HI R14, RZ, 0x1, R12 ;  /* 0x00000001ff0e7819 */ /* 0x000fe4000001160c */
[----:B------:R-:W-:-:S04]  /*1460*/  SEL R11, RZ, 0x1, !P0 ;  /* 0x00000001ff0b7807 */ /* 0x000fc80004000000 */
[----:B------:R-:W-:-:S04]  /*1470*/  LOP3.LUT R11, R11, 0x1, R14, 0xf8, !PT ;  /* 0x000000010b0b7812 */ /* 0x000fc800078ef80e */
[----:B------:R-:W-:-:S05]  /*1480*/  LOP3.LUT R11, R11, R12, RZ, 0xc0, !PT ;  /* 0x0000000c0b0b7212 */ /* 0x000fca00078ec0ff */
[----:B------:R-:W-:-:S05]  /*1490*/  IMAD.IADD R11, R14, 0x1, R11 ;  /* 0x000000010e0b7824 */ /* 0x000fca00078e020b */
[----:B------:R-:W-:Y:S01]  /*14a0*/  LOP3.LUT R0, R11, R0, RZ, 0xfc, !PT ;  /* 0x000000000b007212 */ /* 0x000fe200078efcff */
[----:B------:R-:W-:Y:S06]  /*14b0*/  BRA `(.L_x_55) ;  /* 0x0000000000107947 */ /* 0x000fec0003800000 */
.L_x_54:
[----:B------:R-:W-:-:S04]  /*14c0*/  LOP3.LUT R0, R0, 0x80000000, RZ, 0xc0, !PT ;  /* 0x8000000000007812 */ /* 0x000fc800078ec0ff */
[----:B------:R-:W-:Y:S01]  /*14d0*/  LOP3.LUT R0, R0, 0x7f800000, RZ, 0xfc, !PT ;  /* 0x7f80000000007812 */ /* 0x000fe200078efcff */
[----:B------:R-:W-:Y:S06]  /*14e0*/  BRA `(.L_x_55) ;  /* 0x0000000000047947 */ /* 0x000fec0003800000 */
.L_x_53:
[----:B------:R-:W-:-:S07]  /*14f0*/  IMAD R0, R11, 0x800000, R0 ;  /* 0x008000000b007824 */ /* 0x000fce00078e0200 */
.L_x_55:
[----:B------:R-:W-:Y:S05]  /*1500*/  BSYNC.RECONVERGENT B2 ;  /* 0x0000000000027941 */ /* 0x000fea0003800200 */
.L_x_52:
[----:B------:R-:W-:Y:S05]  /*1510*/  BRA `(.L_x_56) ;  /* 0x0000000000207947 */ /* 0x000fea0003800000 */
.L_x_51:
[----:B------:R-:W-:-:S04]  /*1520*/  LOP3.LUT R0, R13, 0x80000000, R0, 0x48, !PT ;  /* 0x800000000d007812 */ /* 0x000fc800078e4800 */
[----:B------:R-:W-:Y:S01]  /*1530*/  LOP3.LUT R0, R0, 0x7f800000, RZ, 0xfc, !PT ;  /* 0x7f80000000007812 */ /* 0x000fe200078efcff */
[----:B------:R-:W-:Y:S06]  /*1540*/  BRA `(.L_x_56) ;  /* 0x0000000000147947 */ /* 0x000fec0003800000 */
.L_x_50:
[----:B------:R-:W-:Y:S01]  /*1550*/  LOP3.LUT R0, R13, 0x80000000, R0, 0x48, !PT ;  /* 0x800000000d007812 */ /* 0x000fe200078e4800 */
[----:B------:R-:W-:Y:S06]  /*1560*/  BRA `(.L_x_56) ;  /* 0x00000000000c7947 */ /* 0x000fec0003800000 */
.L_x_49:
[----:B------:R-:W0:Y:S01]  /*1570*/  MUFU.RSQ R0, -QNAN ;  /* 0xffc0000000007908 */ /* 0x000e220000001400 */
[----:B------:R-:W-:Y:S05]  /*1580*/  BRA `(.L_x_56) ;  /* 0x0000000000047947 */ /* 0x000fea0003800000 */
.L_x_48:
[----:B------:R-:W-:-:S07]  /*1590*/  FADD.FTZ R0, R0, R3 ;  /* 0x0000000300007221 */ /* 0x000fce0000010000 */
.L_x_56:
[----:B------:R-:W-:Y:S05]  /*15a0*/  BSYNC.RECONVERGENT B1 ;  /* 0x0000000000017941 */ /* 0x000fea0003800200 */
.L_x_46:
[----:B------:R-:W-:-:S04]  /*15b0*/  IMAD.MOV.U32 R11, RZ, RZ, 0x0 ;  /* 0x00000000ff0b7424 */ /* 0x000fc800078e00ff */
[----:B0-----:R-:W-:Y:S05]  /*15c0*/  RET.REL.NODEC R10 `(_Z15calculoDensidadPfS_S_iif) ;  /* 0xffffffe80a8c7950 */ /* 0x001fea0003c3ffff */
.L_x_57:
        /* <DEDUP_REMOVED lines=11> */
.L_x_77:


//--------------------- .text._Z22inicializacionDensidadPfi --------------------------
	.section	.text._Z22inicializacionDensidadPfi,"ax",@progbits
	.align	128
        .global         _Z22inicializacionDensidadPfi
        .type           _Z22inicializacionDensidadPfi,@function
        .size           _Z22inicializacionDensidadPfi,(.L_x_82 - _Z22inicializacionDensidadPfi)
        .other          _Z22inicializacionDensidadPfi,@"STO_CUDA_ENTRY STV_DEFAULT"
_Z22inicializacionDensidadPfi:
.text._Z22inicializacionDensidadPfi:
[----:B------:R-:W-:Y:S01]  /*0000*/  LDC R1, c[0x0][0x37c] ;  /* 0x0000df00ff017b82 */ /* 0x000fe20000000800 */
[----:B------:R-:W0:Y:S07]  /*0010*/  S2R R0, SR_TID.X ;  /* 0x0000000000007919 */ /* 0x000e2e0000002100 */
[----:B------:R-:W0:Y:S01]  /*0020*/  S2UR UR5, SR_CTAID.X ;  /* 0x00000000000579c3 */ /* 0x000e220000002500 */
[----:B------:R-:W1:Y:S07]  /*0030*/  LDCU UR4, c[0x0][0x388] ;  /* 0x00007100ff0477ac */ /* 0x000e6e0008000800 */
[----:B------:R-:W0:Y:S01]  /*0040*/  LDC R5, c[0x0][0x360] ;  /* 0x0000d800ff057b82 */ /* 0x000e220000000800 */
[----:B-1----:R-:W-:Y:S01]  /*0050*/  UIMAD UR4, UR4, UR4, URZ ;  /* 0x00000004040472a4 */ /* 0x002fe2000f8e02ff */
[----:B0-----:R-:W-:-:S05]  /*0060*/  IMAD R5, R5, UR5, R0 ;  /* 0x0000000505057c24 */ /* 0x001fca000f8e0200 */
[----:B------:R-:W-:-:S13]  /*0070*/  ISETP.GE.AND P0, PT, R5, UR4, PT ;  /* 0x0000000405007c0c */ /* 0x000fda000bf06270 */
[----:B------:R-:W-:Y:S05]  /*0080*/  @P0 EXIT ;  /* 0x000000000000094d */ /* 0x000fea0003800000 */
[----:B------:R-:W0:Y:S01]  /*0090*/  LDC.64 R2, c[0x0][0x380] ;  /* 0x0000e000ff027b82 */ /* 0x000e220000000a00 */
[----:B------:R-:W1:Y:S01]  /*00a0*/  LDCU.64 UR4, c[0x0][0x358] ;  /* 0x00006b00ff0477ac */ /* 0x000e620008000a00 */
[----:B0-----:R-:W-:-:S05]  /*00b0*/  IMAD.WIDE R2, R5, 0x4, R2 ;  /* 0x0000000405027825 */ /* 0x001fca00078e0202 */
[----:B-1----:R-:W-:Y:S01]  /*00c0*/  STG.E desc[UR4][R2.64], RZ ;  /* 0x000000ff02007986 */ /* 0x002fe2000c101904 */
[----:B------:R-:W-:Y:S05]  /*00d0*/  EXIT ;  /* 0x000000000000794d */ /* 0x000fea0003800000 */
.L_x_58:
        /* <DEDUP_REMOVED lines=10> */
.L_x_82:


//--------------------- .text._Z22distribucionParticulasPfS_S_S_iP17curandStateXORWOWff --------------------------
	.section	.text._Z22distribucionParticulasPfS_S_S_iP17curandStateXORWOWff,"ax",@progbits
	.align	128
        .global         _Z22distribucionParticulasPfS_S_S_iP17curandStateXORWOWff
        .type           _Z22distribucionParticulasPfS_S_S_iP17curandStateXORWOWff,@function
        .size           _Z22distribucionParticulasPfS_S_S_iP17curandStateXORWOWff,(.L_x_83 - _Z22distribucionParticulasPfS_S_S_iP17curandStateXORWOWff)
        .other          _Z22distribucionParticulasPfS_S_S_iP17curandStateXORWOWff,@"STO_CUDA_ENTRY STV_DEFAULT"
_Z22distribucionParticulasPfS_S_S_iP17curandStateXORWOWff:
.text._Z22distribucionParticulasPfS_S_S_iP17curandStateXORWOWff:
[----:B------:R-:W-:Y:S01]  /*0000*/  LDC R1, c[0x0][0x37c] ;  /* 0x0000df00ff017b82 */ /* 0x000fe20000000800 */
[----:B------:R-:W0:Y:S07]  /*0010*/  S2R R3, SR_TID.X ;  /* 0x0000000000037919 */ /* 0x000e2e0000002100 */
[----:B------:R-:W0:Y:S01]  /*0020*/  S2UR UR6, SR_CTAID.X ;  /* 0x00000000000679c3 */ /* 0x000e220000002500 */
[----:B------:R-:W1:Y:S07]  /*0030*/  LDCU.64 UR4, c[0x0][0x358] ;  /* 0x00006b00ff0477ac */ /* 0x000e6e0008000a00 */
[----:B------:R-:W0:Y:S02]  /*0040*/  LDC R0, c[0x0][0x360] ;  /* 0x0000d800ff007b82 */ /* 0x000e240000000800 */
[----:B0-----:R-:W-:-:S06]  /*0050*/  IMAD R0, R0, UR6, R3 ;  /* 0x0000000600007c24 */ /* 0x001fcc000f8e0203 */
[----:B------:R-:W0:Y:S01]  /*0060*/  S2UR UR6, SR_CLOCKLO ;  /* 0x00000000000679c3 */ /* 0x000e220000005000 */
[----:B------:R-:W-:Y:S01]  /*0070*/  NOP ;  /* 0x0000000000007918 */ /* 0x000fe20000000000 */
[----:B------:R-:W2:Y:S06]  /*0080*/  LDCU UR7, c[0x0][0x3a0] ;  /* 0x00007400ff0777ac */ /* 0x000eac0008000800 */
[----:B------:R-:W3:Y:S01]  /*0090*/  LDC.64 R12, c[0x0][0x3a8] ;  /* 0x0000ea00ff0c7b82 */ /* 0x000ee20000000a00 */
[----:B0-----:R-:W-:Y:S02]  /*00a0*/  IMAD R2, R0, UR6, RZ ;  /* 0x0000000600027c24 */ /* 0x001fe4000f8e02ff */
[----:B------:R-:W-:-:S02]  /*00b0*/  IMAD.MOV.U32 R9, RZ, RZ, -0x75bd8fc ;  /* 0xf8a42704ff097424 */ /* 0x000fc400078e00ff */
[----:B------:R-:W-:Y:S01]  /*00c0*/  IMAD.MOV.U32 R10, RZ, RZ, -0x23270784 ;  /* 0xdcd8f87cff0a7424 */ /* 0x000fe200078e00ff */
[----:B------:R-:W-:-:S05]  /*00d0*/  LOP3.LUT R2, R2, 0xaad26b49, RZ, 0x3c, !PT ;  /* 0xaad26b4902027812 */ /* 0x000fca00078e3cff */
[----:B------:R-:W-:-:S04]  /*00e0*/  IMAD R6, R2, 0x4182bed5, RZ ;  /* 0x4182bed502067824 */ /* 0x000fc800078e02ff */
[C---:B------:R-:W-:Y:S01]  /*00f0*/  VIADD R3, R6.reuse, 0x75bcd15 ;  /* 0x075bcd1506037836 */ /* 0x040fe20000000000 */
[C---:B------:R-:W-:Y:S01]  /*0100*/  IADD3 R2, PT, PT, R6.reuse, -0x260923e8, RZ ;  /* 0xd9f6dc1806027810 */ /* 0x040fe20007ffe0ff */
[----:B------:R-:W-:Y:S01]  /*0110*/  VIADD R11, R6, 0x583f19 ;  /* 0x00583f19060b7836 */ /* 0x000fe20000000000 */
[----:B--2---:R-:W-:Y:S02]  /*0120*/  ISETP.GE.AND P0, PT, R0, UR7, PT ;  /* 0x0000000700007c0c */ /* 0x004fe4000bf06270 */
[----:B------:R-:W-:Y:S01]  /*0130*/  LOP3.LUT R8, R6, 0x159a55e5, RZ, 0x3c, !PT ;  /* 0x159a55e506087812 */ /* 0x000fe200078e3cff */
[----:B---3--:R-:W-:-:S05]  /*0140*/  IMAD.WIDE R12, R0, 0x30, R12 ;  /* 0x00000030000c7825 */ /* 0x008fca00078e020c */
[----:B-1----:R0:W-:Y:S04]  /*0150*/  STG.E.64 desc[UR4][R12.64], R2 ;  /* 0x000000020c007986 */ /* 0x0021e8000c101b04 */
[----:B------:R0:W-:Y:S04]  /*0160*/  STG.E.64 desc[UR4][R12.64+0x8], R8 ;  /* 0x000008080c007986 */ /* 0x0001e8000c101b04 */
[----:B------:R0:W-:Y:S04]  /*0170*/  STG.E.64 desc[UR4][R12.64+0x10], R10 ;  /* 0x0000100a0c007986 */ /* 0x0001e8000c101b04 */
[----:B------:R0:W-:Y:S04]  /*0180*/  STG.E.64 desc[UR4][R12.64+0x18], RZ ;  /* 0x000018ff0c007986 */ /* 0x0001e8000c101b04 */
[----:B------:R0:W-:Y:S04]  /*0190*/  STG.E desc[UR4][R12.64+0x20], RZ ;  /* 0x000020ff0c007986 */ /* 0x0001e8000c101904 */
[----:B------:R0:W-:Y:S01]  /*01a0*/  STG.E.64 desc[UR4][R12.64+0x28], RZ ;  /* 0x000028ff0c007986 */ /* 0x0001e2000c101b04 */
[----:B------:R-:W-:Y:S05]  /*01b0*/  @P0 EXIT ;  /* 0x000000000000094d */ /* 0x000fea0003800000 */
[----:B0-----:R-:W-:Y:S01]  /*01c0*/  SHF.R.U32.HI R2, RZ, 0x2, R3 ;  /* 0x00000002ff027819 */ /* 0x001fe20000011603 */
[----:B------:R-:W0:Y:S01]  /*01d0*/  LDC.64 R4, c[0x0][0x3b0] ;  /* 0x0000ec00ff047b82 */ /* 0x000e220000000a00 */
[----:B------:R-:W-:Y:S01]  /*01e0*/  SHF.L.U32 R10, R11, 0x4, RZ ;  /* 0x000000040b0a7819 */ /* 0x000fe200000006ff */
[----:B------:R-:W-:Y:S01]  /*01f0*/  VIADD R6, R6, 0xd9fc63dd ;  /* 0xd9fc63dd06067836 */ /* 0x000fe20000000000 */
[----:B------:R-:W-:Y:S01]  /*0200*/  LOP3.LUT R7, R2, R3, RZ, 0x3c, !PT ;  /* 0x0000000302077212 */ /* 0x000fe200078e3cff */
[----:B------:R-:W-:Y:S02]  /*0210*/  IMAD.MOV.U32 R22, RZ, RZ, 0x2f800000 ;  /* 0x2f800000ff167424 */ /* 0x000fe400078e00ff */
[----:B------:R-:W-:Y:S02]  /*0220*/  HFMA2 R20, -RZ, RZ, -38016, 0.02740478515625 ;  /* 0xf8a42704ff147431 */ /* 0x000fe400000001ff */
[----:B------:R-:W-:Y:S02]  /*0230*/  IMAD.MOV.U32 R24, RZ, RZ, R11 ;  /* 0x000000ffff187224 */ /* 0x000fe400078e000b */
[----:B------:R-:W-:Y:S01]  /*0240*/  IMAD.SHL.U32 R9, R7, 0x2, RZ ;  /* 0x0000000207097824 */ /* 0x000fe200078e00ff */
[----:B------:R-:W1:Y:S01]  /*0250*/  LDC.64 R2, c[0x0][0x380] ;  /* 0x0000e000ff027b82 */ /* 0x000e620000000a00 */
[----:B------:R-:W-:-:S03]  /*0260*/  IMAD.MOV.U32 R21, RZ, RZ, -0x23270784 ;  /* 0xdcd8f87cff157424 */ /* 0x000fc600078e00ff */
[----:B------:R-:W-:Y:S02]  /*0270*/  LOP3.LUT R10, R7, R9, R10, 0x96, !PT ;  /* 0x00000009070a7212 */ /* 0x000fe400078e960a */
[----:B------:R-:W-:Y:S02]  /*0280*/  STG.E.64 desc[UR4][R12.64+0x8], R20 ;  /* 0x000008140c007986 */ /* 0x000fe4000c101b04 */
[----:B------:R-:W-:-:S04]  /*0290*/  LOP3.LUT R25, R10, R11, RZ, 0x3c, !PT ;  /* 0x0000000b0a197212 */ /* 0x000fc800078e3cff */
[----:B------:R-:W-:Y:S01]  /*02a0*/  IADD3 R7, PT, PT, R25, R6, RZ ;  /* 0x0000000619077210 */ /* 0x000fe20007ffe0ff */
[----:B------:R-:W-:Y:S03]  /*02b0*/  STG.E.64 desc[UR4][R12.64+0x10], R24 ;  /* 0x000010180c007986 */ /* 0x000fe6000c101b04 */
[----:B------:R-:W-:-:S05]  /*02c0*/  I2FP.F32.U32 R7, R7 ;  /* 0x0000000700077245 */ /* 0x000fca0000201000 */
[----:B------:R-:W-:Y:S01]  /*02d0*/  FFMA R10, R7, R22, 1.1641532182693481445e-10 ;  /* 0x2f000000070a7423 */ /* 0x000fe20000000016 */
[----:B------:R-:W-:Y:S02]  /*02e0*/  IMAD.MOV.U32 R7, RZ, RZ, R8 ;  /* 0x000000ffff077224 */ /* 0x000fe400078e0008 */
[----:B-1----:R-:W-:-:S04]  /*02f0*/  IMAD.WIDE R2, R0, 0x4, R2 ;  /* 0x0000000400027825 */ /* 0x002fc800078e0202 */
[----:B0-----:R-:W-:Y:S01]  /*0300*/  FMUL R9, R10, R5 ;  /* 0x000000050a097220 */ /* 0x001fe20000400000 */
[----:B------:R0:W-:Y:S04]  /*0310*/  STG.E.64 desc[UR4][R12.64], R6 ;  /* 0x000000060c007986 */ /* 0x0001e8000c101b04 */
[----:B------:R1:W-:Y:S04]  /*0320*/  STG.E desc[UR4][R2.64], R9 ;  /* 0x0000000902007986 */ /* 0x0003e8000c101904 */
[----:B------:R-:W2:Y:S04]  /*0330*/  LDG.E.64 R14, desc[UR4][R12.64] ;  /* 0x000000040c0e7981 */ /* 0x000ea8000c1e1b00 */
[----:B------:R-:W3:Y:S04]  /*0340*/  LDG.E.64 R18, desc[UR4][R12.64+0x10] ;  /* 0x000010040c127981 */ /* 0x000ee8000c1e1b00 */
[----:B------:R-:W4:Y:S01]  /*0350*/  LDG.E.64 R16, desc[UR4][R12.64+0x8] ;  /* 0x000008040c107981 */ /* 0x000f22000c1e1b00 */
[----:B0-----:R-:W0:Y:S01]  /*0360*/  F2F.F64.F32 R6, R4 ;  /* 0x0000000400067310 */ /* 0x001e220000201800 */
[----:B------:R-:W-:Y:S01]  /*0370*/  UMOV UR6, 0xfefa39ef ;  /* 0xfefa39ef00067882 */ /* 0x000fe20000000000 */
[----:B------:R-:W-:Y:S01]  /*0380*/  UMOV UR7, 0x3fe62e42 ;  /* 0x3fe62e4200077882 */ /* 0x000fe20000000000 */
[----:B--2---:R-:W-:Y:S01]  /*0390*/  SHF.R.U32.HI R8, RZ, 0x2, R15 ;  /* 0x00000002ff087819 */ /* 0x004fe2000001160f */
[----:B------:R-:W-:-:S03]  /*03a0*/  VIADD R20, R14, 0x587c5 ;  /* 0x000587c50e147836 */ /* 0x000fc60000000000 */
[----:B------:R-:W-:Y:S01]  /*03b0*/  LOP3.LUT R8, R8, R15, RZ, 0x3c, !PT ;  /* 0x0000000f08087212 */ /* 0x000fe200078e3cff */
[----:B---3--:R-:W-:Y:S01]  /*03c0*/  IMAD.MOV.U32 R15, RZ, RZ, R18 ;  /* 0x000000ffff0f7224 */ /* 0x008fe200078e0012 */
[----:B------:R-:W-:Y:S02]  /*03d0*/  SHF.L.U32 R11, R19, 0x4, RZ ;  /* 0x00000004130b7819 */ /* 0x000fe400000006ff */
[----:B----4-:R-:W-:Y:S01]  /*03e0*/  MOV R14, R17 ;  /* 0x00000011000e7202 */ /* 0x010fe20000000f00 */
[C---:B------:R-:W-:Y:S02]  /*03f0*/  IMAD.SHL.U32 R10, R8.reuse, 0x2, RZ ;  /* 0x00000002080a7824 */ /* 0x040fe400078e00ff */
[----:B------:R-:W-:Y:S02]  /*0400*/  IMAD.MOV.U32 R21, RZ, RZ, R16 ;  /* 0x000000ffff157224 */ /* 0x000fe400078e0010 */
[----:B------:R2:W-:Y:S01]  /*0410*/  STG.E.64 desc[UR4][R12.64+0x8], R14 ;  /* 0x0000080e0c007986 */ /* 0x0005e2000c101b04 */
[----:B------:R-:W-:-:S02]  /*0420*/  LOP3.LUT R8, R8, R10, R11, 0x96, !PT ;  /* 0x0000000a08087212 */ /* 0x000fc400078e960b */
[----:B------:R-:W3:Y:S01]  /*0430*/  LDC.64 R10, c[0x0][0x388] ;  /* 0x0000e200ff0a7b82 */ /* 0x000ee20000000a00 */
[----:B------:R-:W-:Y:S01]  /*0440*/  STG.E.64 desc[UR4][R12.64], R20 ;  /* 0x000000140c007986 */ /* 0x000fe2000c101b04 */
[----:B------:R-:W-:-:S04]  /*0450*/  LOP3.LUT R23, R8, R19, RZ, 0x3c, !PT ;  /* 0x0000001308177212 */ /* 0x000fc800078e3cff */
[----:B-1----:R-:W-:-:S04]  /*0460*/  IADD3 R2, PT, PT, R23, R20, RZ ;  /* 0x0000001417027210 */ /* 0x002fc80007ffe0ff */
[----:B------:R-:W-:-:S05]  /*0470*/  I2FP.F32.U32 R2, R2 ;  /* 0x0000000200027245 */ /* 0x000fca0000201000 */
[----:B------:R-:W-:Y:S01]  /*0480*/  FFMA R2, R2, R22, 1.1641532182693481445e-10 ;  /* 0x2f00000002027423 */ /* 0x000fe20000000016 */
[----:B------:R-:W-:-:S03]  /*0490*/  IMAD.MOV.U32 R22, RZ, RZ, R19 ;  /* 0x000000ffff167224 */ /* 0x000fc600078e0013 */
[----:B------:R-:W-:Y:S02]  /*04a0*/  FMUL R5, R2, R5 ;  /* 0x0000000502057220 */ /* 0x000fe40000400000 */
[----:B------:R-:W-:Y:S01]  /*04b0*/  STG.E.64 desc[UR4][R12.64+0x10], R22 ;  /* 0x000010160c007986 */ /* 0x000fe2000c101b04 */
[----:B---3--:R-:W-:-:S05]  /*04c0*/  IMAD.WIDE R10, R0, 0x4, R10 ;  /* 0x00000004000a7825 */ /* 0x008fca00078e020a */
[----:B------:R1:W-:Y:S04]  /*04d0*/  STG.E desc[UR4][R10.64], R5 ;  /* 0x000000050a007986 */ /* 0x0003e8000c101904 */
[----:B------:R-:W3:Y:S04]  /*04e0*/  LDG.E.64 R44, desc[UR4][R12.64] ;  /* 0x000000040c2c7981 */ /* 0x000ee8000c1e1b00 */
[----:B------:R-:W4:Y:S04]  /*04f0*/  LDG.E.64 R2, desc[UR4][R12.64+0x10] ;  /* 0x000010040c027981 */ /* 0x000f28000c1e1b00 */
[----:B------:R1:W5:Y:S01]  /*0500*/  LDG.E.64 R48, desc[UR4][R12.64+0x8] ;  /* 0x000008040c307981 */ /* 0x000362000c1e1b00 */
[----:B0-----:R-:W-:-:S08]  /*0510*/  DMUL R8, R6, -2 ;  /* 0xc000000006087828 */ /* 0x001fd00000000000 */
[----:B------:R-:W-:Y:S01]  /*0520*/  DMUL R6, R6, R8 ;  /* 0x0000000806067228 */ /* 0x000fe20000000000 */
[----:B------:R-:W-:Y:S01]  /*0530*/  IMAD.MOV.U32 R8, RZ, RZ, 0x652b82fe ;  /* 0x652b82feff087424 */ /* 0x000fe200078e00ff */
[----:B------:R-:W-:-:S06]  /*0540*/  MOV R9, 0x3ff71547 ;  /* 0x3ff7154700097802 */ /* 0x000fcc0000000f00 */
[----:B------:R-:W-:Y:S02]  /*0550*/  DFMA R8, R6, R8, 6.75539944105574400000e+15 ;  /* 0x433800000608742b */ /* 0x000fe40000000008 */
[----:B------:R-:W-:-:S06]  /*0560*/  FSETP.GEU.AND P0, PT, |R7|, 4.1917929649353027344, PT ;  /* 0x4086232b0700780b */ /* 0x000fcc0003f0e200 */
[----:B--2---:R-:W-:-:S08]  /*0570*/  DADD R14, R8, -6.75539944105574400000e+15 ;  /* 0xc3380000080e7429 */ /* 0x004fd00000000000 */
[----:B-1----:R-:W-:Y:S01]  /*0580*/  DFMA R10, R14, -UR6, R6 ;  /* 0x800000060e0a7c2b */ /* 0x002fe20008000006 */
[----:B------:R-:W-:Y:S01]  /*0590*/  UMOV UR6, 0x3b39803f ;  /* 0x3b39803f00067882 */ /* 0x000fe20000000000 */
[----:B------:R-:W-:-:S06]  /*05a0*/  UMOV UR7, 0x3c7abc9e ;  /* 0x3c7abc9e00077882 */ /* 0x000fcc0000000000 */
[----:B------:R-:W-:Y:S01]  /*05b0*/  DFMA R10, R14, -UR6, R10 ;  /* 0x800000060e0a7c2b */ /* 0x000fe2000800000a */
[----:B------:R-:W-:Y:S01]  /*05c0*/  UMOV UR6, 0x69ce2bdf ;  /* 0x69ce2bdf00067882 */ /* 0x000fe20000000000 */
[----:B------:R-:W-:Y:S01]  /*05d0*/  IMAD.MOV.U32 R14, RZ, RZ, -0x35dec16 ;  /* 0xfca213eaff0e7424 */ /* 0x000fe200078e00ff */
[----:B------:R-:W-:Y:S01]  /*05e0*/  UMOV UR7, 0x3e5ade15 ;  /* 0x3e5ade1500077882 */ /* 0x000fe20000000000 */
[----:B------:R-:W-:-:S06]  /*05f0*/  IMAD.MOV.U32 R15, RZ, RZ, 0x3e928af3 ;  /* 0x3e928af3ff0f7424 */ /* 0x000fcc00078e00ff */
[----:B------:R-:W-:Y:S01]  /*0600*/  DFMA R14, R10, UR6, R14 ;  /* 0x000000060a0e7c2b */ /* 0x000fe2000800000e */
[----:B------:R-:W-:Y:S01]  /*0610*/  UMOV UR6, 0x62401315 ;  /* 0x6240131500067882 */ /* 0x000fe20000000000 */
[----:B------:R-:W-:-:S06]  /*0620*/  UMOV UR7, 0x3ec71dee ;  /* 0x3ec71dee00077882 */ /* 0x000fcc0000000000 */
[----:B------:R-:W-:Y:S01]  /*0630*/  DFMA R14, R10, R14, UR6 ;  /* 0x000000060a0e7e2b */ /* 0x000fe2000800000e */
        /* <DEDUP_REMOVED lines=20> */
[----:B------:R-:W-:-:S08]  /*0780*/  DFMA R14, R10, R14, UR6 ;  /* 0x000000060a0e7e2b */ /* 0x000fd0000800000e */
[----:B------:R-:W-:-:S08]  /*0790*/  DFMA R14, R10, R14, 1 ;  /* 0x3ff000000a0e742b */ /* 0x000fd0000000000e */
[----:B------:R-:W-:-:S10]  /*07a0*/  DFMA R14, R10, R14, 1 ;  /* 0x3ff000000a0e742b */ /* 0x000fd4000000000e */
[----:B------:R-:W-:Y:S01]  /*07b0*/  IMAD R11, R8, 0x100000, R15 ;  /* 0x00100000080b7824 */ /* 0x000fe200078e020f */
[----:B---3--:R-:W-:Y:S02]  /*07c0*/  SHF.R.U32.HI R10, RZ, 0x2, R45 ;  /* 0x00000002ff0a7819 */ /* 0x008fe4000001162d */
[----:B----4-:R-:W-:Y:S02]  /*07d0*/  MOV R46, R3 ;  /* 0x00000003002e7202 */ /* 0x010fe40000000f00 */
[----:B------:R-:W-:Y:S01]  /*07e0*/  LOP3.LUT R45, R10, R45, RZ, 0x3c, !PT ;  /* 0x0000002d0a2d7212 */ /* 0x000fe200078e3cff */
[----:B------:R-:W-:Y:S02]  /*07f0*/  IMAD.MOV.U32 R10, RZ, RZ, R14 ;  /* 0x000000ffff0a7224 */ /* 0x000fe400078e000e */
[----:B------:R-:W-:Y:S01]  /*0800*/  IMAD.SHL.U32 R16, R46, 0x10, RZ ;  /* 0x000000102e107824 */ /* 0x000fe200078e00ff */
[----:B------:R-:W-:Y:S01]  /*0810*/  SHF.L.U32 R3, R45, 0x1, RZ ;  /* 0x000000012d037819 */ /* 0x000fe200000006ff */
[----:B------:R-:W-:Y:S06]  /*0820*/  @!P0 BRA `(.L_x_59) ;  /* 0x0000000000348947 */ /* 0x000fec0003800000 */
[----:B------:R-:W-:Y:S01]  /*0830*/  FSETP.GEU.AND P1, PT, |R7|, 4.2275390625, PT ;  /* 0x408748000700780b */ /* 0x000fe20003f2e200 */
[C---:B------:R-:W-:Y:S02]  /*0840*/  DADD R10, R6.reuse, +INF ;  /* 0x7ff00000060a7429 */ /* 0x040fe40000000000 */
[----:B------:R-:W-:-:S08]  /*0850*/  DSETP.GEU.AND P0, PT, R6, RZ, PT ;  /* 0x000000ff0600722a */ /* 0x000fd00003f0e000 */
[----:B------:R-:W-:Y:S02]  /*0860*/  FSEL R10, R10, RZ, P0 ;  /* 0x000000ff0a0a7208 */ /* 0x000fe40000000000 */
[----:B------:R-:W-:Y:S01]  /*0870*/  FSEL R11, R11, RZ, P0 ;  /* 0x000000ff0b0b7208 */ /* 0x000fe20000000000 */
[----:B------:R-:W-:Y:S06]  /*0880*/  @P1 BRA `(.L_x_59) ;  /* 0x00000000001c1947 */ /* 0x000fec0003800000 */
[----:B------:R-:W-:Y:S01]  /*0890*/  LEA.HI R5, R8, R8, RZ, 0x1 ;  /* 0x0000000808057211 */ /* 0x000fe200078f08ff */
[----:B------:R-:W-:-:S03]  /*08a0*/  IMAD.MOV.U32 R10, RZ, RZ, RZ ;  /* 0x000000ffff0a7224 */ /* 0x000fc600078e00ff */
[----:B------:R-:W-:-:S04]  /*08b0*/  SHF.R.S32.HI R5, RZ, 0x1, R5 ;  /* 0x00000001ff057819 */ /* 0x000fc80000011405 */
[----:B------:R-:W-:Y:S01]  /*08c0*/  LEA R15, R5, R15, 0x14 ;  /* 0x0000000f050f7211 */ /* 0x000fe200078ea0ff */
[----:B------:R-:W-:-:S05]  /*08d0*/  IMAD.IADD R8, R8, 0x1, -R5 ;  /* 0x0000000108087824 */ /* 0x000fca00078e0a05 */
[----:B------:R-:W-:-:S06]  /*08e0*/  LEA R11, R8, 0x3ff00000, 0x14 ;  /* 0x3ff00000080b7811 */ /* 0x000fcc00078ea0ff */
[----:B------:R-:W-:-:S11]  /*08f0*/  DMUL R10, R14, R10 ;  /* 0x0000000a0e0a7228 */ /* 0x000fd60000000000 */
.L_x_59:
[----:B------:R-:W-:Y:S01]  /*0900*/  LOP3.LUT R3, R45, R3, R16, 0x96, !PT ;  /* 0x000000032d037212 */ /* 0x000fe200078e9610 */
[----:B------:R-:W-:Y:S01]  /*0910*/  DADD R10, R10, 1 ;  /* 0x3ff000000a0a7429 */ /* 0x000fe20000000000 */
[----:B------:R-:W-:Y:S01]  /*0920*/  VIADD R44, R44, 0x587c5 ;  /* 0x000587c52c2c7836 */ /* 0x000fe20000000000 */
[----:B-----5:R-:W-:Y:S01]  /*0930*/  MOV R42, R49 ;  /* 0x00000031002a7202 */ /* 0x020fe20000000f00 */
[----:B------:R-:W-:Y:S01]  /*0940*/  IMAD.MOV.U32 R45, RZ, RZ, R48 ;  /* 0x000000ffff2d7224 */ /* 0x000fe200078e0030 */
[----:B------:R-:W-:Y:S01]  /*0950*/  LOP3.LUT R47, R3, R46, RZ, 0x3c, !PT ;  /* 0x0000002e032f7212 */ /* 0x000fe200078e3cff */
[----:B------:R-:W-:Y:S02]  /*0960*/  IMAD.MOV.U32 R43, RZ, RZ, R2 ;  /* 0x000000ffff2b7224 */ /* 0x000fe400078e0002 */
[C---:B------:R-:W-:Y:S01]  /*0970*/  FMUL R3, R4.reuse, -5 ;  /* 0xc0a0000004037820 */ /* 0x040fe20000400000 */
[----:B------:R-:W-:Y:S01]  /*0980*/  BSSY.RECONVERGENT B0, `(.L_x_60) ;  /* 0x000008a000007945 */ /* 0x000fe20003800200 */
[----:B------:R0:W-:Y:S01]  /*0990*/  STG.E.64 desc[UR4][R12.64], R44 ;  /* 0x0000002c0c007986 */ /* 0x0001e2000c101b04 */
[----:B------:R-:W-:Y:S01]  /*09a0*/  DMUL R10, R10, 0.5 ;  /* 0x3fe000000a0a7828 */ /* 0x000fe20000000000 */
[----:B------:R-:W-:Y:S01]  /*09b0*/  FFMA R4, R4, 5, -R3 ;  /* 0x40a0000004047823 */ /* 0x000fe20000000803 */
[----:B------:R-:W-:Y:S01]  /*09c0*/  IADD3 R5, PT, PT, R47, R44, RZ ;  /* 0x0000002c2f057210 */ /* 0x000fe20007ffe0ff */
[----:B------:R0:W-:Y:S03]  /*09d0*/  STG.E.64 desc[UR4][R12.64+0x8], R42 ;  /* 0x0000082a0c007986 */ /* 0x0001e6000c101b04 */
[----:B------:R0:W1:Y:S01]  /*09e0*/  F2F.F32.F64 R2, R10 ;  /* 0x0000000a00027310 */ /* 0x0000620000301000 */
[----:B------:R0:W-:Y:S04]  /*09f0*/  STG.E.64 desc[UR4][R12.64+0x10], R46 ;  /* 0x0000102e0c007986 */ /* 0x0001e8000c101b04 */
.L_x_66:
[----:B--2---:R-:W2:Y:S01]  /*0a00*/  LDC R50, c[0x0][0x3b0] ;  /* 0x0000ec00ff327b82 */ /* 0x004ea20000000800 */
[----:B------:R-:W-:Y:S01]  /*0a10*/  I2FP.F32.U32 R5, R5 ;  /* 0x0000000500057245 */ /* 0x000fe20000201000 */
[----:B------:R-:W-:Y:S01]  /*0a20*/  IMAD.MOV.U32 R6, RZ, RZ, 0x2f800000 ;  /* 0x2f800000ff067424 */ /* 0x000fe200078e00ff */
[----:B------:R-:W-:Y:S01]  /*0a30*/  MOV R39, 0x3ff71547 ;  /* 0x3ff7154700277802 */ /* 0x000fe20000000f00 */
[----:B------:R-:W-:Y:S01]  /*0a40*/  IMAD.MOV.U32 R38, RZ, RZ, 0x652b82fe ;  /* 0x652b82feff267424 */ /* 0x000fe200078e00ff */
[----:B------:R-:W-:Y:S01]  /*0a50*/  MOV R32, 0x3b39803f ;  /* 0x3b39803f00207802 */ /* 0x000fe20000000f00 */
[----:B0-----:R-:W-:Y:S01]  /*0a60*/  FFMA R45, R5, R6, 1.1641532182693481445e-10 ;  /* 0x2f000000052d7423 */ /* 0x001fe20000000006 */
[----:B------:R-:W-:Y:S01]  /*0a70*/  IMAD.MOV.U32 R34, RZ, RZ, -0x105c611 ;  /* 0xfefa39efff227424 */ /* 0x000fe200078e00ff */
[----:B------:R-:W-:Y:S01]  /*0a80*/  MOV R31, 0x3e5ade15 ;  /* 0x3e5ade15001f7802 */ /* 0x000fe20000000f00 */
[----:B------:R-:W-:Y:S02]  /*0a90*/  IMAD.MOV.U32 R35, RZ, RZ, 0x3fe62e42 ;  /* 0x3fe62e42ff237424 */ /* 0x000fe400078e00ff */
[----:B------:R-:W-:Y:S01]  /*0aa0*/  FFMA R5, R4, R45, R3 ;  /* 0x0000002d04057223 */ /* 0x000fe20000000003 */
[----:B------:R-:W-:Y:S01]  /*0ab0*/  IMAD.MOV.U32 R33, RZ, RZ, 0x3c7abc9e ;  /* 0x3c7abc9eff217424 */ /* 0x000fe200078e00ff */
[----:B------:R-:W-:Y:S01]  /*0ac0*/  MOV R26, 0x62401315 ;  /* 0x62401315001a7802 */ /* 0x000fe20000000f00 */
[----:B------:R-:W-:Y:S01]  /*0ad0*/  IMAD.MOV.U32 R30, RZ, RZ, 0x69ce2bdf ;  /* 0x69ce2bdfff1e7424 */ /* 0x000fe200078e00ff */
[----:B------:R-:W-:Y:S01]  /*0ae0*/  MOV R25, 0x3efa0199 ;  /* 0x3efa019900197802 */ /* 0x000fe20000000f00 */
[----:B------:R-:W-:Y:S01]  /*0af0*/  IMAD.MOV.U32 R28, RZ, RZ, -0x35dec16 ;  /* 0xfca213eaff1c7424 */ /* 0x000fe200078e00ff */
[----:B------:R-:W-:Y:S01]  /*0b00*/  MOV R20, 0x1852b7af ;  /* 0x1852b7af00147802 */ /* 0x000fe20000000f00 */
[----:B------:R-:W-:Y:S01]  /*0b10*/  IMAD.MOV.U32 R29, RZ, RZ, 0x3e928af3 ;  /* 0x3e928af3ff1d7424 */ /* 0x000fe200078e00ff */
[----:B------:R-:W-:Y:S01]  /*0b20*/  MOV R19, 0x3f811111 ;  /* 0x3f81111100137802 */ /* 0x000fe20000000f00 */
[----:B------:R-:W-:Y:S01]  /*0b30*/  IMAD.MOV.U32 R27, RZ, RZ, 0x3ec71dee ;  /* 0x3ec71deeff1b7424 */ /* 0x000fe200078e00ff */
[----:B------:R-:W-:Y:S01]  /*0b40*/  MOV R14, 0x55555511 ;  /* 0x55555511000e7802 */ /* 0x000fe20000000f00 */
[----:B------:R-:W-:Y:S01]  /*0b50*/  IMAD.MOV.U32 R24, RZ, RZ, 0x7c89eb71 ;  /* 0x7c89eb71ff187424 */ /* 0x000fe200078e00ff */
[----:B------:R-:W-:Y:S01]  /*0b60*/  MOV R11, 0x3fe00000 ;  /* 0x3fe00000000b7802 */ /* 0x000fe20000000f00 */
[----:B------:R-:W-:-:S02]  /*0b70*/  IMAD.MOV.U32 R22, RZ, RZ, 0x14761f65 ;  /* 0x14761f65ff167424 */ /* 0x000fc400078e00ff */
[C-C-:B--2---:R-:W-:Y:S01]  /*0b80*/  FADD R6, R5.reuse, -R50.reuse ;  /* 0x8000003205067221 */ /* 0x144fe20000000000 */
[----:B------:R-:W-:Y:S02]  /*0b90*/  IMAD.MOV.U32 R23, RZ, RZ, 0x3f2a01a0 ;  /* 0x3f2a01a0ff177424 */ /* 0x000fe400078e00ff */
[----:B------:R-:W-:Y:S01]  /*0ba0*/  FADD R50, R5, R50 ;  /* 0x0000003205327221 */ /* 0x000fe20000000000 */
[----:B------:R-:W-:Y:S02]  /*0bb0*/  IMAD.MOV.U32 R21, RZ, RZ, 0x3f56c16c ;  /* 0x3f56c16cff157424 */ /* 0x000fe400078e00ff */
[----:B------:R-:W-:Y:S01]  /*0bc0*/  FMUL R10, R6, R6 ;  /* 0x00000006060a7220 */ /* 0x000fe20000400000 */
[----:B------:R-:W-:Y:S01]  /*0bd0*/  IMAD.MOV.U32 R18, RZ, RZ, 0x11122322 ;  /* 0x11122322ff127424 */ /* 0x000fe200078e00ff */
[----:B------:R-:W-:Y:S01]  /*0be0*/  BSSY.RECONVERGENT B1, `(.L_x_61) ;  /* 0x0000029000017945 */ /* 0x000fe20003800200 */
[----:B------:R-:W-:Y:S01]  /*0bf0*/  IMAD.MOV.U32 R16, RZ, RZ, 0x555502a1 ;  /* 0x555502a1ff107424 */ /* 0x000fe200078e00ff */
[----:B------:R0:W2:Y:S01]  /*0c00*/  F2F.F64.F32 R40, R10 ;  /* 0x0000000a00287310 */ /* 0x0000a20000201800 */
[----:B------:R-:W-:-:S02]  /*0c10*/  IMAD.MOV.U32 R17, RZ, RZ, 0x3fa55555 ;  /* 0x3fa55555ff117424 */ /* 0x000fc400078e00ff */
[----:B------:R-:W-:Y:S02]  /*0c20*/  IMAD.MOV.U32 R15, RZ, RZ, 0x3fc55555 ;  /* 0x3fc55555ff0f7424 */ /* 0x000fe400078e00ff */
[----:B0-----:R-:W-:Y:S01]  /*0c30*/  IMAD.MOV.U32 R10, RZ, RZ, 0xb ;  /* 0x0000000bff0a7424 */ /* 0x001fe200078e00ff */
[----:B--2---:R-:W-:-:S08]  /*0c40*/  DMUL R40, R40, -0.5 ;  /* 0xbfe0000028287828 */ /* 0x004fd00000000000 */
[----:B------:R-:W-:Y:S02]  /*0c50*/  DFMA R36, R40, R38, 6.75539944105574400000e+15 ;  /* 0x433800002824742b */ /* 0x000fe40000000026 */
[----:B------:R-:W-:-:S06]  /*0c60*/  FSETP.GEU.AND P0, PT, |R41|, 4.1917929649353027344, PT ;  /* 0x4086232b2900780b */ /* 0x000fcc0003f0e200 */
[----:B------:R-:W-:-:S08]  /*0c70*/  DADD R6, R36, -6.75539944105574400000e+15 ;  /* 0xc338000024067429 */ /* 0x000fd00000000000 */
[----:B------:R-:W-:-:S08]  /*0c80*/  DFMA R8, R6, -R34, R40 ;  /* 0x800000220608722b */ /* 0x000fd00000000028 */
[----:B------:R-:W-:-:S08]  /*0c90*/  DFMA R6, R6, -R32, R8 ;  /* 0x800000200606722b */ /* 0x000fd00000000008 */
[----:B------:R-:W-:-:S08]  /*0ca0*/  DFMA R8, R6, R30, R28 ;  /* 0x0000001e0608722b */ /* 0x000fd0000000001c */
        /* <DEDUP_REMOVED lines=8> */
[----:B------:R-:W-:-:S08]  /*0d30*/  DFMA R8, R6, R8, 1 ;  /* 0x3ff000000608742b */ /* 0x000fd00000000008 */
[----:B------:R-:W-:Y:S01]  /*0d40*/  DFMA R8, R6, R8, 1 ;  /* 0x3ff000000608742b */ /* 0x000fe20000000008 */
[----:B------:R-:W-:-:S06]  /*0d50*/  FMUL R6, R50, R50 ;  /* 0x0000003232067220 */ /* 0x000fcc0000400000 */
[----:B------:R-:W0:Y:S03]  /*0d60*/  F2F.F64.F32 R6, R6 ;  /* 0x0000000600067310 */ /* 0x000e260000201800 */
[----:B------:R-:W-:Y:S02]  /*0d70*/  IMAD R51, R36, 0x100000, R9 ;  /* 0x0010000024337824 */ /* 0x000fe400078e0209 */
[----:B------:R-:W-:Y:S01]  /*0d80*/  IMAD.MOV.U32 R50, RZ, RZ, R8 ;  /* 0x000000ffff327224 */ /* 0x000fe200078e0008 */
[----:B------:R-:W-:Y:S06]  /*0d90*/  @!P0 BRA `(.L_x_62) ;  /* 0x0000000000348947 */ /* 0x000fec0003800000 */
[----:B------:R-:W-:Y:S01]  /*0da0*/  FSETP.GEU.AND P1, PT, |R41|, 4.2275390625, PT ;  /* 0x408748002900780b */ /* 0x000fe20003f2e200 */
[C---:B------:R-:W-:Y:S02]  /*0db0*/  DSETP.GEU.AND P0, PT, R40.reuse, RZ, PT ;  /* 0x000000ff2800722a */ /* 0x040fe40003f0e000 */
[----:B------:R-:W-:-:S10]  /*0dc0*/  DADD R40, R40, +INF ;  /* 0x7ff0000028287429 */ /* 0x000fd40000000000 */
[----:B------:R-:W-:Y:S02]  /*0dd0*/  @!P1 LEA.HI R37, R36, R36, RZ, 0x1 ;  /* 0x0000002424259211 */ /* 0x000fe400078f08ff */
[----:B------:R-:W-:Y:S02]  /*0de0*/  FSEL R50, R40, RZ, P0 ;  /* 0x000000ff28327208 */ /* 0x000fe40000000000 */
[----:B------:R-:W-:Y:S02]  /*0df0*/  @!P1 SHF.R.S32.HI R37, RZ, 0x1, R37 ;  /* 0x00000001ff259819 */ /* 0x000fe40000011425 */
[----:B------:R-:W-:Y:S02]  /*0e00*/  FSEL R51, R41, RZ, P0 ;  /* 0x000000ff29337208 */ /* 0x000fe40000000000 */
[----:B------:R-:W-:Y:S01]  /*0e10*/  @!P1 IADD3 R36, PT, PT, R36, -R37, RZ ;  /* 0x8000002524249210 */ /* 0x000fe20007ffe0ff */
[----:B------:R-:W-:-:S03]  /*0e20*/  @!P1 IMAD R37, R37, 0x100000, R9 ;  /* 0x0010000025259824 */ /* 0x000fc600078e0209 */
[----:B------:R-:W-:Y:S01]  /*0e30*/  @!P1 LEA R9, R36, 0x3ff00000, 0x14 ;  /* 0x3ff0000024099811 */ /* 0x000fe200078ea0ff */
[----:B------:R-:W-:Y:S01]  /*0e40*/  @!P1 IMAD.MOV.U32 R36, RZ, RZ, R8 ;  /* 0x000000ffff249224 */ /* 0x000fe200078e0008 */
[----:B------:R-:W-:-:S06]  /*0e50*/  @!P1 MOV R8, RZ ;  /* 0x000000ff00089202 */ /* 0x000fcc0000000f00 */
[----:B------:R-:W-:-:S11]  /*0e60*/  @!P1 DMUL R50, R36, R8 ;  /* 0x0000000824329228 */ /* 0x000fd60000000000 */
.L_x_62:
[----:B------:R-:W-:Y:S05]  /*0e70*/  BSYNC.RECONVERGENT B1 ;  /* 0x0000000000017941 */ /* 0x000fea0003800200 */
.L_x_61:
[----:B0-----:R-:W-:Y:S01]  /*0e80*/  DMUL R6, R6, -0.5 ;  /* 0xbfe0000006067828 */ /* 0x001fe20000000000 */
[----:B------:R-:W-:Y:S07]  /*0e90*/  BSSY.RECONVERGENT B1, `(.L_x_63) ;  /* 0x0000021000017945 */ /* 0x000fee0003800200 */
        /* <DEDUP_REMOVED lines=15> */
[----:B------:R-:W-:-:S10]  /*0f90*/  DFMA R28, R34, R28, 1 ;  /* 0x3ff00000221c742b */ /* 0x000fd4000000001c */
[----:B------:R-:W-:Y:S02]  /*0fa0*/  IMAD R9, R38, 0x100000, R29 ;  /* 0x0010000026097824 */ /* 0x000fe400078e021d */
[----:B------:R-:W-:Y:S01]  /*0fb0*/  IMAD.MOV.U32 R8, RZ, RZ, R28 ;  /* 0x000000ffff087224 */ /* 0x000fe200078e001c */
[----:B------:R-:W-:Y:S06]  /*0fc0*/  @!P0 BRA `(.L_x_64) ;  /* 0x0000000000348947 */ /* 0x000fec0003800000 */
[----:B------:R-:W-:Y:S01]  /*0fd0*/  FSETP.GEU.AND P1, PT, |R7|, 4.2275390625, PT ;  /* 0x408748000700780b */ /* 0x000fe20003f2e200 */
[C---:B------:R-:W-:Y:S02]  /*0fe0*/  DADD R14, R6.reuse, +INF ;  /* 0x7ff00000060e7429 */ /* 0x040fe40000000000 */
[----:B------:R-:W-:-:S08]  /*0ff0*/  DSETP.GEU.AND P0, PT, R6, RZ, PT ;  /* 0x000000ff0600722a */ /* 0x000fd00003f0e000 */
[----:B------:R-:W-:Y:S02]  /*1000*/  FSEL R9, R15, RZ, P0 ;  /* 0x000000ff0f097208 */ /* 0x000fe40000000000 */
[----:B------:R-:W-:Y:S01]  /*1010*/  @!P1 LEA.HI R8, R38, R38, RZ, 0x1 ;  /* 0x0000002626089211 */ /* 0x000fe200078f08ff */
[----:B------:R-:W-:-:S03]  /*1020*/  @!P1 IMAD.MOV.U32 R6, RZ, RZ, R28 ;  /* 0x000000ffff069224 */ /* 0x000fc600078e001c */
[----:B------:R-:W-:Y:S02]  /*1030*/  @!P1 SHF.R.S32.HI R7, RZ, 0x1, R8 ;  /* 0x00000001ff079819 */ /* 0x000fe40000011408 */
[----:B------:R-:W-:Y:S02]  /*1040*/  FSEL R8, R14, RZ, P0 ;  /* 0x000000ff0e087208 */ /* 0x000fe40000000000 */
[----:B------:R-:W-:Y:S01]  /*1050*/  @!P1 IADD3 R10, PT, PT, R38, -R7, RZ ;  /* 0x80000007260a9210 */ /* 0x000fe20007ffe0ff */
[----:B------:R-:W-:-:S03]  /*1060*/  @!P1 IMAD R7, R7, 0x100000, R29 ;  /* 0x0010000007079824 */ /* 0x000fc600078e021d */
[----:B------:R-:W-:Y:S02]  /*1070*/  @!P1 LEA R11, R10, 0x3ff00000, 0x14 ;  /* 0x3ff000000a0b9811 */ /* 0x000fe400078ea0ff */
[----:B------:R-:W-:-:S06]  /*1080*/  @!P1 MOV R10, RZ ;  /* 0x000000ff000a9202 */ /* 0x000fcc0000000f00 */
[----:B------:R-:W-:-:S11]  /*1090*/  @!P1 DMUL R8, R6, R10 ;  /* 0x0000000a06089228 */ /* 0x000fd60000000000 */
.L_x_64:
[----:B------:R-:W-:Y:S05]  /*10a0*/  BSYNC.RECONVERGENT B1 ;  /* 0x0000000000017941 */ /* 0x000fea0003800200 */
.L_x_63:
[----:B------:R-:W-:Y:S01]  /*10b0*/  DADD R8, R8, R50 ;  /* 0x0000000008087229 */ /* 0x000fe20000000032 */
[----:B-1----:R-:W-:-:S07]  /*10c0*/  FMUL R45, R2, R45 ;  /* 0x0000002d022d7220 */ /* 0x002fce0000400000 */
[----:B------:R-:W-:-:S10]  /*10d0*/  DMUL R8, R8, 0.5 ;  /* 0x3fe0000008087828 */ /* 0x000fd40000000000 */
[----:B------:R-:W0:Y:S02]  /*10e0*/  F2F.F32.F64 R8, R8 ;  /* 0x0000000800087310 */ /* 0x000e240000301000 */
[----:B0-----:R-:W-:Y:S01]  /*10f0*/  FSETP.GT.AND P0, PT, R45, R8, PT ;  /* 0x000000082d00720b */ /* 0x001fe20003f04000 */
[----:B------:R-:W-:Y:S02]  /*1100*/  IMAD.MOV.U32 R45, RZ, RZ, R42 ;  /* 0x000000ffff2d7224 */ /* 0x000fe400078e002a */
[----:B------:R-:W-:Y:S01]  /*1110*/  IMAD.MOV.U32 R42, RZ, RZ, R43 ;  /* 0x000000ffff2a7224 */ /* 0x000fe200078e002b */
[----:B------:R-:W-:Y:S01]  /*1120*/  MOV R43, R46 ;  /* 0x0000002e002b7202 */ /* 0x000fe20000000f00 */
[----:B------:R-:W-:-:S08]  /*1130*/  IMAD.MOV.U32 R46, RZ, RZ, R47 ;  /* 0x000000ffff2e7224 */ /* 0x000fd000078e002f */
[----:B------:R-:W-:Y:S05]  /*1140*/  @!P0 BRA `(.L_x_65) ;  /* 0x0000000000348947 */ /* 0x000fea0003800000 */
[----:B------:R-:W-:Y:S01]  /*1150*/  SHF.R.U32.HI R5, RZ, 0x2, R48 ;  /* 0x00000002ff057819 */ /* 0x000fe20000011630 */
[----:B------:R-:W-:Y:S01]  /*1160*/  IMAD.SHL.U32 R6, R46, 0x10, RZ ;  /* 0x000000102e067824 */ /* 0x000fe200078e00ff */
[----:B------:R2:W-:Y:S01]  /*1170*/  STG.E.64 desc[UR4][R12.64+0x8], R42 ;  /* 0x0000082a0c007986 */ /* 0x0005e2000c101b04 */
[----:B------:R-:W-:Y:S01]  /*1180*/  VIADD R44, R44, 0x587c5 ;  /* 0x000587c52c2c7836 */ /* 0x000fe20000000000 */
[----:B------:R-:W-:Y:S01]  /*1190*/  LOP3.LUT R5, R5, R48, RZ, 0x3c, !PT ;  /* 0x0000003005057212 */ /* 0x000fe200078e3cff */
[----:B------:R-:W-:-:S03]  /*11a0*/  IMAD.MOV.U32 R48, RZ, RZ, R45 ;  /* 0x000000ffff307224 */ /* 0x000fc600078e002d */
[C---:B------:R-:W-:Y:S01]  /*11b0*/  SHF.L.U32 R7, R5.reuse, 0x1, RZ ;  /* 0x0000000105077819 */ /* 0x040fe200000006ff */
[----:B------:R2:W-:Y:S03]  /*11c0*/  STG.E.64 desc[UR4][R12.64], R44 ;  /* 0x0000002c0c007986 */ /* 0x0005e6000c101b04 */
[----:B------:R-:W-:-:S04]  /*11d0*/  LOP3.LUT R7, R5, R7, R6, 0x96, !PT ;  /* 0x0000000705077212 */ /* 0x000fc800078e9606 */
[----:B------:R-:W-:-:S04]  /*11e0*/  LOP3.LUT R47, R7, R46, RZ, 0x3c, !PT ;  /* 0x0000002e072f7212 */ /* 0x000fc800078e3cff */
[----:B------:R-:W-:Y:S01]  /*11f0*/  IADD3 R5, PT, PT, R47, R44, RZ ;  /* 0x0000002c2f057210 */ /* 0x000fe20007ffe0ff */
[----:B------:R2:W-:Y:S01]  /*1200*/  STG.E.64 desc[UR4][R12.64+0x10], R46 ;  /* 0x0000102e0c007986 */ /* 0x0005e2000c101b04 */
[----:B------:R-:W-:Y:S05]  /*1210*/  BRA `(.L_x_66) ;  /* 0xfffffff400f87947 */ /* 0x000fea000383ffff */
.L_x_65:
[----:B------:R-:W-:Y:S05]  /*1220*/  BSYNC.RECONVERGENT B0 ;  /* 0x0000000000007941 */ /* 0x000fea0003800200 */
.L_x_60:
[----:B------:R-:W0:Y:S02]  /*1230*/  LDC.64 R14, c[0x0][0x390] ;  /* 0x0000e400ff0e7b82 */ /* 0x000e240000000a00 */
[----:B0-----:R-:W-:-:S05]  /*1240*/  IMAD.WIDE R14, R0, 0x4, R14 ;  /* 0x00000004000e7825 */ /* 0x001fca00078e020e */
[----:B------:R0:W-:Y:S04]  /*1250*/  STG.E desc[UR4][R14.64], R5 ;  /* 0x000000050e007986 */ /* 0x0001e8000c101904 */
[----:B------:R0:W5:Y:S04]  /*1260*/  LDG.E.64 R10, desc[UR4][R12.64] ;  /* 0x000000040c0a7981 */ /* 0x000168000c1e1b00 */
[----:B------:R0:W5:Y:S04]  /*1270*/  LDG.E.64 R8, desc[UR4][R12.64+0x8] ;  /* 0x000008040c087981 */ /* 0x000168000c1e1b00 */
[----:B------:R0:W5:Y:S01]  /*1280*/  LDG.E.64 R6, desc[UR4][R12.64+0x10] ;  /* 0x000010040c067981 */ /* 0x000162000c1e1b00 */
[----:B------:R-:W-:Y:S01]  /*1290*/  BSSY.RECONVERGENT B0, `(.L_x_67) ;  /* 0x000007e000007945 */ /* 0x000fe20003800200 */
.L_x_72:
[----:B0----5:R-:W-:Y:S01]  /*12a0*/  SHF.R.U32.HI R14, RZ, 0x2, R11 ;  /* 0x00000002ff0e7819 */ /* 0x021fe2000001160b */
[----:B------:R-:W-:Y:S01]  /*12b0*/  IMAD.SHL.U32 R5, R7, 0x10, RZ ;  /* 0x0000001007057824 */ /* 0x000fe200078e00ff */
[----:B------:R-:W-:Y:S01]  /*12c0*/  IADD3 R10, PT, PT, R10, 0x587c5, RZ ;  /* 0x000587c50a0a7810 */ /* 0x000fe20007ffe0ff */
[----:B------:R-:W-:Y:S01]  /*12d0*/  IMAD.MOV.U32 R51, RZ, RZ, 0x2f800000 ;  /* 0x2f800000ff337424 */ /* 0x000fe200078e00ff */
[----:B------:R-:W-:Y:S01]  /*12e0*/  LOP3.LUT R14, R14, R11, RZ, 0x3c, !PT ;  /* 0x0000000b0e0e7212 */ /* 0x000fe200078e3cff */
[----:B------:R-:W-:Y:S01]  /*12f0*/  IMAD.MOV.U32 R17, RZ, RZ, 0x3ff71547 ;  /* 0x3ff71547ff117424 */ /* 0x000fe200078e00ff */
[----:B------:R-:W-:Y:S01]  /*1300*/  MOV R16, 0x652b82fe ;  /* 0x652b82fe00107802 */ /* 0x000fe20000000f00 */
[----:B------:R-:W-:Y:S01]  /*1310*/  IMAD.MOV.U32 R20, RZ, RZ, -0x105c611 ;  /* 0xfefa39efff147424 */ /* 0x000fe200078e00ff */
[----:B------:R-:W-:Y:S01]  /*1320*/  MOV R21, 0x3fe62e42 ;  /* 0x3fe62e4200157802 */ /* 0x000fe20000000f00 */
[----:B------:R-:W-:Y:S02]  /*1330*/  IMAD.SHL.U32 R11, R14, 0x2, RZ ;  /* 0x000000020e0b7824 */ /* 0x000fe400078e00ff */
[----:B------:R-:W-:-:S02]  /*1340*/  HFMA2 R27, -RZ, RZ, 1.642578125, -0.00021207332611083984375 ;  /* 0x3e928af3ff1b7431 */ /* 0x000fc400000001ff */
[----:B------:R-:W-:Y:S01]  /*1350*/  IMAD.MOV.U32 R22, RZ, RZ, 0x3b39803f ;  /* 0x3b39803fff167424 */ /* 0x000fe200078e00ff */
[----:B------:R-:W-:Y:S01]  /*1360*/  MOV R29, 0x3ec71dee ;  /* 0x3ec71dee001d7802 */ /* 0x000fe20000000f00 */
[----:B------:R-:W-:Y:S01]  /*1370*/  IMAD.MOV.U32 R23, RZ, RZ, 0x3c7abc9e ;  /* 0x3c7abc9eff177424 */ /* 0x000fe200078e00ff */
[----:B------:R-:W-:Y:S01]  /*1380*/  LOP3.LUT R14, R14, R11, R5, 0x96, !PT ;  /* 0x0000000b0e0e7212 */ /* 0x000fe200078e9605 */
[----:B------:R-:W-:Y:S01]  /*1390*/  IMAD.MOV.U32 R26, RZ, RZ, -0x35dec16 ;  /* 0xfca213eaff1a7424 */ /* 0x000fe200078e00ff */
[----:B------:R-:W0:Y:S01]  /*13a0*/  LDC R11, c[0x0][0x3b0] ;  /* 0x0000ec00ff0b7b82 */ /* 0x000e220000000800 */
[----:B------:R-:W-:Y:S01]  /*13b0*/  IMAD.MOV.U32 R38, RZ, RZ, 0x555502a1 ;  /* 0x555502a1ff267424 */ /* 0x000fe200078e00ff */
[----:B------:R-:W-:Y:S01]  /*13c0*/  LOP3.LUT R5, R14, R7, RZ, 0x3c, !PT ;  /* 0x000000070e057212 */ /* 0x000fe200078e3cff */
[----:B------:R-:W-:Y:S01]  /*13d0*/  IMAD.MOV.U32 R40, RZ, RZ, 0x55555511 ;  /* 0x55555511ff287424 */ /* 0x000fe200078e00ff */
[----:B------:R-:W-:Y:S01]  /*13e0*/  MOV R39, 0x3fa55555 ;  /* 0x3fa5555500277802 */ /* 0x000fe20000000f00 */
[----:B------:R-:W-:Y:S01]  /*13f0*/  IMAD.MOV.U32 R42, RZ, RZ, 0xb ;  /* 0x0000000bff2a7424 */ /* 0x000fe200078e00ff */
[----:B------:R-:W-:Y:S01]  /*1400*/  MOV R41, 0x3fc55555 ;  /* 0x3fc5555500297802 */ /* 0x000fe20000000f00 */
[----:B------:R-:W-:Y:S01]  /*1410*/  IMAD.IADD R14, R5, 0x1, R10 ;  /* 0x00000001050e7824 */ /* 0x000fe200078e020a */
[----:B------:R-:W-:Y:S01]  /*1420*/  MOV R43, 0x3fe00000 ;  /* 0x3fe00000002b7802 */ /* 0x000fe20000000f00 */
[----:B------:R-:W-:Y:S03]  /*1430*/  BSSY.RECONVERGENT B1, `(.L_x_68) ;  /* 0x0000035000017945 */ /* 0x000fe60003800200 */
[----:B------:R-:W-:-:S05]  /*1440*/  I2FP.F32.U32 R14, R14 ;  /* 0x0000000e000e7245 */ /* 0x000fca0000201000 */
[----:B------:R-:W-:-:S04]  /*1450*/  FFMA R51, R14, R51, 1.1641532182693481445e-10 ;  /* 0x2f0000000e337423 */ /* 0x000fc80000000033 */
[----:B------:R-:W-:-:S04]  /*1460*/  FFMA R50, R4, R51, R3 ;  /* 0x0000003304327223 */ /* 0x000fc80000000003 */
[C-C-:B0-----:R-:W-:Y:S01]  /*1470*/  FADD R14, R50.reuse, -R11.reuse ;  /* 0x8000000b320e7221 */ /* 0x141fe20000000000 */
[----:B------:R-:W-:-:S03]  /*1480*/  FADD R11, R50, R11 ;  /* 0x0000000b320b7221 */ /* 0x000fc60000000000 */
[----:B------:R-:W-:-:S04]  /*1490*/  FMUL R28, R14, R14 ;  /* 0x0000000e0e1c7220 */ /* 0x000fc80000400000 */
[----:B------:R0:W1:Y:S02]  /*14a0*/  F2F.F64.F32 R14, R28 ;  /* 0x0000001c000e7310 */ /* 0x0000640000201800 */
[----:B0-----:R-:W-:Y:S01]  /*14b0*/  IMAD.MOV.U32 R28, RZ, RZ, 0x62401315 ;  /* 0x62401315ff1c7424 */ /* 0x001fe200078e00ff */
[----:B-1----:R-:W-:-:S08]  /*14c0*/  DMUL R14, R14, -0.5 ;  /* 0xbfe000000e0e7828 */ /* 0x002fd00000000000 */
[----:B------:R-:W-:Y:S02]  /*14d0*/  DFMA R18, R14, R16, 6.75539944105574400000e+15 ;  /* 0x433800000e12742b */ /* 0x000fe40000000010 */
[----:B------:R-:W-:-:S06]  /*14e0*/  FSETP.GEU.AND P0, PT, |R15|, 4.1917929649353027344, PT ;  /* 0x4086232b0f00780b */ /* 0x000fcc0003f0e200 */
[----:B------:R-:W-:-:S08]  /*14f0*/  DADD R46, R18, -6.75539944105574400000e+15 ;  /* 0xc3380000122e7429 */ /* 0x000fd00000000000 */
[----:B------:R-:W-:-:S08]  /*1500*/  DFMA R24, R46, -R20, R14 ;  /* 0x800000142e18722b */ /* 0x000fd0000000000e */
[----:B------:R-:W-:Y:S01]  /*1510*/  DFMA R46, R46, -R22, R24 ;  /* 0x800000162e2e722b */ /* 0x000fe20000000018 */
[----:B------:R-:W-:Y:S01]  /*1520*/  MOV R24, 0x69ce2bdf ;  /* 0x69ce2bdf00187802 */ /* 0x000fe20000000f00 */
[----:B------:R-:W-:-:S06]  /*1530*/  IMAD.MOV.U32 R25, RZ, RZ, 0x3e5ade15 ;  /* 0x3e5ade15ff197424 */ /* 0x000fcc00078e00ff */
[----:B------:R-:W-:-:S08]  /*1540*/  DFMA R30, R46, R24, R26 ;  /* 0x000000182e1e722b */ /* 0x000fd0000000001a */
[----:B------:R-:W-:Y:S01]  /*1550*/  DFMA R32, R46, R30, R28 ;  /* 0x0000001e2e20722b */ /* 0x000fe2000000001c */
[----:B------:R-:W-:Y:S01]  /*1560*/  IMAD.MOV.U32 R30, RZ, RZ, 0x7c89eb71 ;  /* 0x7c89eb71ff1e7424 */ /* 0x000fe200078e00ff */
[----:B------:R-:W-:-:S06]  /*1570*/  MOV R31, 0x3efa0199 ;  /* 0x3efa0199001f7802 */ /* 0x000fcc0000000f00 */
        /* <DEDUP_REMOVED lines=17> */
[----:B------:R-:W-:Y:S01]  /*1690*/  IMAD R49, R18, 0x100000, R45 ;  /* 0x0010000012317824 */ /* 0x000fe200078e022d */
[----:B------:R-:W-:Y:S01]  /*16a0*/  MOV R48, R44 ;  /* 0x0000002c00307202 */ /* 0x000fe20000000f00 */
[----:B------:R-:W-:Y:S06]  /*16b0*/  @!P0 BRA `(.L_x_69) ;  /* 0x0000000000308947 */ /* 0x000fec0003800000 */
[----:B------:R-:W-:Y:S01]  /*16c0*/  FSETP.GEU.AND P1, PT, |R15|, 4.2275390625, PT ;  /* 0x408748000f00780b */ /* 0x000fe20003f2e200 */
[C---:B------:R-:W-:Y:S02]  /*16d0*/  DSETP.GEU.AND P0, PT, R14.reuse, RZ, PT ;  /* 0x000000ff0e00722a */ /* 0x040fe40003f0e000 */
[----:B------:R-:W-:-:S10]  /*16e0*/  DADD R14, R14, +INF ;  /* 0x7ff000000e0e7429 */ /* 0x000fd40000000000 */
[----:B------:R-:W-:Y:S02]  /*16f0*/  @!P1 LEA.HI R11, R18, R18, RZ, 0x1 ;  /* 0x00000012120b9211 */ /* 0x000fe400078f08ff */
[----:B------:R-:W-:Y:S01]  /*1700*/  FSEL R48, R14, RZ, P0 ;  /* 0x000000ff0e307208 */ /* 0x000fe20000000000 */
[----:B------:R-:W-:Y:S01]  /*1710*/  @!P1 IMAD.MOV.U32 R14, RZ, RZ, RZ ;  /* 0x000000ffff0e9224 */ /* 0x000fe200078e00ff */
[----:B------:R-:W-:Y:S02]  /*1720*/  @!P1 SHF.R.S32.HI R11, RZ, 0x1, R11 ;  /* 0x00000001ff0b9819 */ /* 0x000fe4000001140b */
[----:B------:R-:W-:Y:S02]  /*1730*/  FSEL R49, R15, RZ, P0 ;  /* 0x000000ff0f317208 */ /* 0x000fe40000000000 */
[----:B------:R-:W-:Y:S01]  /*1740*/  @!P1 LEA R45, R11, R45, 0x14 ;  /* 0x0000002d0b2d9211 */ /* 0x000fe200078ea0ff */
[----:B------:R-:W-:-:S05]  /*1750*/  @!P1 IMAD.IADD R18, R18, 0x1, -R11 ;  /* 0x0000000112129824 */ /* 0x000fca00078e0a0b */
[----:B------:R-:W-:-:S06]  /*1760*/  @!P1 LEA R15, R18, 0x3ff00000, 0x14 ;  /* 0x3ff00000120f9811 */ /* 0x000fcc00078ea0ff */
[----:B------:R-:W-:-:S11]  /*1770*/  @!P1 DMUL R48, R44, R14 ;  /* 0x0000000e2c309228 */ /* 0x000fd60000000000 */
.L_x_69:
[----:B------:R-:W-:Y:S05]  /*1780*/  BSYNC.RECONVERGENT B1 ;  /* 0x0000000000017941 */ /* 0x000fea0003800200 */
.L_x_68:
[----:B0-----:R-:W-:Y:S01]  /*1790*/  DMUL R46, R46, -0.5 ;  /* 0xbfe000002e2e7828 */ /* 0x001fe20000000000 */
[----:B------:R-:W-:Y:S01]  /*17a0*/  MOV R11, R8 ;  /* 0x00000008000b7202 */ /* 0x000fe20000000f00 */
[----:B------:R-:W-:Y:S01]  /*17b0*/  IMAD.MOV.U32 R8, RZ, RZ, R9 ;  /* 0x000000ffff087224 */ /* 0x000fe200078e0009 */
[----:B------:R-:W-:Y:S01]  /*17c0*/  BSSY.RECONVERGENT B1, `(.L_x_70) ;  /* 0x0000024000017945 */ /* 0x000fe20003800200 */
[----:B------:R-:W-:Y:S01]  /*17d0*/  IMAD.MOV.U32 R9, RZ, RZ, R6 ;  /* 0x000000ffff097224 */ /* 0x000fe200078e0006 */
[----:B------:R-:W-:Y:S01]  /*17e0*/  MOV R6, R7 ;  /* 0x0000000700067202 */ /* 0x000fe20000000f00 */
[----:B------:R-:W-:Y:S02]  /*17f0*/  IMAD.MOV.U32 R7, RZ, RZ, R5 ;  /* 0x000000ffff077224 */ /* 0x000fe400078e0005 */
        /* <DEDUP_REMOVED lines=16> */
[----:B------:R-:W-:Y:S02]  /*1900*/  LEA R15, R16, R25, 0x14 ;  /* 0x00000019100f7211 */ /* 0x000fe400078ea0ff */
[----:B------:R-:W-:Y:S01]  /*1910*/  MOV R14, R24 ;  /* 0x00000018000e7202 */ /* 0x000fe20000000f00 */
[----:B------:R-:W-:Y:S06]  /*1920*/  @!P0 BRA `(.L_x_71) ;  /* 0x0000000000348947 */ /* 0x000fec0003800000 */
[----:B------:R-:W-:Y:S01]  /*1930*/  FSETP.GEU.AND P1, PT, |R47|, 4.2275390625, PT ;  /* 0x408748002f00780b */ /* 0x000fe20003f2e200 */
[C---:B------:R-:W-:Y:S02]  /*1940*/  DADD R14, R46.reuse, +INF ;  /* 0x7ff000002e0e7429 */ /* 0x040fe40000000000 */
[----:B------:R-:W-:-:S08]  /*1950*/  DSETP.GEU.AND P0, PT, R46, RZ, PT ;  /* 0x000000ff2e00722a */ /* 0x000fd00003f0e000 */
[----:B------:R-:W-:Y:S02]  /*1960*/  FSEL R14, R14, RZ, P0 ;  /* 0x000000ff0e0e7208 */ /* 0x000fe40000000000 */
[C---:B------:R-:W-:Y:S02]  /*1970*/  @!P1 LEA.HI R5, R16.reuse, R16, RZ, 0x1 ;  /* 0x0000001010059211 */ /* 0x040fe400078f08ff */
[----:B------:R-:W-:Y:S02]  /*1980*/  @!P1 MOV R18, RZ ;  /* 0x000000ff00129202 */ /* 0x000fe40000000f00 */
[----:B------:R-:W-:Y:S02]  /*1990*/  @!P1 SHF.R.S32.HI R5, RZ, 0x1, R5 ;  /* 0x00000001ff059819 */ /* 0x000fe40000011405 */
[----:B------:R-:W-:Y:S02]  /*19a0*/  FSEL R15, R15, RZ, P0 ;  /* 0x000000ff0f0f7208 */ /* 0x000fe40000000000 */
[----:B------:R-:W-:Y:S01]  /*19b0*/  @!P1 LEA R17, R5, R25, 0x14 ;  /* 0x0000001905119211 */ /* 0x000fe200078ea0ff */
[----:B------:R-:W-:-:S05]  /*19c0*/  @!P1 IMAD.IADD R16, R16, 0x1, -R5 ;  /* 0x0000000110109824 */ /* 0x000fca00078e0a05 */
[----:B------:R-:W-:Y:S01]  /*19d0*/  @!P1 LEA R19, R16, 0x3ff00000, 0x14 ;  /* 0x3ff0000010139811 */ /* 0x000fe200078ea0ff */
[----:B------:R-:W-:-:S06]  /*19e0*/  @!P1 IMAD.MOV.U32 R16, RZ, RZ, R24 ;  /* 0x000000ffff109224 */ /* 0x000fcc00078e0018 */
[----:B------:R-:W-:-:S11]  /*19f0*/  @!P1 DMUL R14, R16, R18 ;  /* 0x00000012100e9228 */ /* 0x000fd60000000000 */
.L_x_71:
[----:B------:R-:W-:Y:S05]  /*1a00*/  BSYNC.RECONVERGENT B1 ;  /* 0x0000000000017941 */ /* 0x000fea0003800200 */
.L_x_70:
[----:B------:R-:W-:Y:S01]  /*1a10*/  DADD R14, R14, R48 ;  /* 0x000000000e0e7229 */ /* 0x000fe20000000030 */
[----:B------:R-:W-:-:S07]  /*1a20*/  FMUL R51, R2, R51 ;  /* 0x0000003302337220 */ /* 0x000fce0000400000 */
[----:B------:R-:W-:-:S10]  /*1a30*/  DMUL R14, R14, 0.5 ;  /* 0x3fe000000e0e7828 */ /* 0x000fd40000000000 */
[----:B------:R-:W0:Y:S02]  /*1a40*/  F2F.F32.F64 R14, R14 ;  /* 0x0000000e000e7310 */ /* 0x000e240000301000 */
[----:B0-----:R-:W-:-:S13]  /*1a50*/  FSETP.GT.AND P0, PT, R51, R14, PT ;  /* 0x0000000e3300720b */ /* 0x001fda0003f04000 */
[----:B------:R-:W-:Y:S05]  /*1a60*/  @P0 BRA `(.L_x_72) ;  /* 0xfffffff8000c0947 */ /* 0x000fea000383ffff */
[----:B------:R-:W-:Y:S05]  /*1a70*/  BSYNC.RECONVERGENT B0 ;  /* 0x0000000000007941 */ /* 0x000fea0003800200 */
.L_x_67:
[----:B------:R-:W0:Y:S01]  /*1a80*/  LDC.64 R2, c[0x0][0x398] ;  /* 0x0000e600ff027b82 */ /* 0x000e220000000a00 */
[----:B------:R-:W-:Y:S04]  /*1a90*/  STG.E.64 desc[UR4][R12.64+0x8], R8 ;  /* 0x000008080c007986 */ /* 0x000fe8000c101b04 */
[----:B------:R-:W-:Y:S04]  /*1aa0*/  STG.E.64 desc[UR4][R12.64+0x10], R6 ;  /* 0x000010060c007986 */ /* 0x000fe8000c101b04 */
[----:B------:R-:W-:Y:S01]  /*1ab0*/  STG.E.64 desc[UR4][R12.64], R10 ;  /* 0x0000000a0c007986 */ /* 0x000fe2000c101b04 */
[----:B0-----:R-:W-:-:S05]  /*1ac0*/  IMAD.WIDE R2, R0, 0x4, R2 ;  /* 0x0000000400027825 */ /* 0x001fca00078e0202 */
[----:B------:R-:W-:Y:S01]  /*1ad0*/  STG.E desc[UR4][R2.64], R50 ;  /* 0x0000003202007986 */ /* 0x000fe2000c101904 */
[----:B------:R-:W-:Y:S05]  /*1ae0*/  EXIT ;  /* 0x000000000000794d */ /* 0x000fea0003800000 */
.L_x_73:
        /* <DEDUP_REMOVED lines=9> */
.L_x_83:


//--------------------- .nv.global.init           --------------------------
	.section	.nv.global.init,"aw",@progbits
	.align	4
.nv.global.init:
	.type		mrg32k3aM1SubSeq,@object
	.size		mrg32k3aM1SubSeq,(mrg32k3aM2SubSeq - mrg32k3aM1SubSeq)
mrg32k3aM1SubSeq:
        /*0000*/ 	.byte	0x0b, 0xcc, 0xee, 0x04, 0x73, 0x29, 0x8b, 0x6f, 0xf6, 0x53, 0x03, 0xf6, 0x23, 0xf6, 0xea, 0xda
        /* <DEDUP_REMOVED lines=125> */
	.type		mrg32k3aM2SubSeq,@object
	.size		mrg32k3aM2SubSeq,(mrg32k3aM1 - mrg32k3aM2SubSeq)
mrg32k3aM2SubSeq:
        /* <DEDUP_REMOVED lines=126> */
	.type		mrg32k3aM1,@object
	.size		mrg32k3aM1,(mrg32k3aM1Seq - mrg32k3aM1)
mrg32k3aM1:
        /* <DEDUP_REMOVED lines=144> */
	.type		mrg32k3aM1Seq,@object
	.size		mrg32k3aM1Seq,(mrg32k3aM2 - mrg32k3aM1Seq)
mrg32k3aM1Seq:
        /* <DEDUP_REMOVED lines=144> */
	.type		mrg32k3aM2,@object
	.size		mrg32k3aM2,(mrg32k3aM2Seq - mrg32k3aM2)
mrg32k3aM2:
        /* <DEDUP_REMOVED lines=144> */
	.type		mrg32k3aM2Seq,@object
	.size		mrg32k3aM2Seq,(precalc_xorwow_matrix - mrg32k3aM2Seq)
mrg32k3aM2Seq:
        /* <DEDUP_REMOVED lines=144> */
	.type		precalc_xorwow_matrix,@object
	.size		precalc_xorwow_matrix,(precalc_xorwow_offset_matrix - precalc_xorwow_matrix)
precalc_xorwow_matrix:
        /* <DEDUP_REMOVED lines=6400> */
	.type		precalc_xorwow_offset_matrix,@object
	.size		precalc_xorwow_offset_matrix,(.L_1 - precalc_xorwow_offset_matrix)
precalc_xorwow_offset_matrix:
        /* <DEDUP_REMOVED lines=6400> */
.L_1:


//--------------------- .nv.shared.reserved.0     --------------------------
	.section	.nv.shared.reserved.0,"aw",@nobits
	.weak		__nv_reservedSMEM_offset_0_alias
	.size		__nv_reservedSMEM_offset_0_alias, 0, 64
	.other		__nv_reservedSMEM_offset_0_alias,@"STO_CUDA_RESERVED_SHARED STV_DEFAULT"
__nv_reservedSMEM_offset_0_alias:
	.zero		0
	.zero		64


//--------------------- .nv.constant0._Z12complex2realP6float2Pfi --------------------------
	.section	.nv.constant0._Z12complex2realP6float2Pfi,"a",@progbits
	.sectionflags	@""
	.align	4
.nv.constant0._Z12complex2realP6float2Pfi:
	.zero		916


//--------------------- .nv.constant0._Z13solve_PoissonP6float2S0_if --------------------------
	.section	.nv.constant0._Z13solve_PoissonP6float2S0_if,"a",@progbits
	.sectionflags	@""
	.align	4
.nv.constant0._Z13solve_PoissonP6float2S0_if:
	.zero		920


//--------------------- .nv.constant0._Z12real2complexPfP6float2i --------------------------
	.section	.nv.constant0._Z12real2complexPfP6float2i,"a",@progbits
	.sectionflags	@""
	.align	4
.nv.constant0._Z12real2complexPfP6float2i:
	.zero		916


//--------------------- .nv.constant0._Z15calculoDensidadPfS_S_iif --------------------------
	.section	.nv.constant0._Z15calculoDensidadPfS_S_iif,"a",@progbits
	.sectionflags	@""
	.align	4
.nv.constant0._Z15calculoDensidadPfS_S_iif:
	.zero		932


//--------------------- .nv.constant0._Z22inicializacionDensidadPfi --------------------------
	.section	.nv.constant0._Z22inicializacionDensidadPfi,"a",@progbits
	.sectionflags	@""
	.align	4
.nv.constant0._Z22inicializacionDensidadPfi:
	.zero		908


//--------------------- .nv.constant0._Z22distribucionParticulasPfS_S_S_iP17curandStateXORWOWff --------------------------
	.section	.nv.constant0._Z22distribucionParticulasPfS_S_S_iP17curandStateXORWOWff,"a",@progbits
	.sectionflags	@""
	.align	4
.nv.constant0._Z22distribucionParticulasPfS_S_S_iP17curandStateXORWOWff:
	.zero		952


//--------------------- SYMBOLS --------------------------

	.type		.nv.reservedSmem.offset0,@object
	.size		.nv.reservedSmem.offset0,0x4
